//
// Generated by NVIDIA NVVM Compiler
//
// Compiler Build ID: CL-36424714
// Cuda compilation tools, release 13.0, V13.0.88
// Based on NVVM 20.0.0
//

.version 9.0
.target sm_100
.address_size 64

	// .globl	_Z38calculate_multi_dataset_std_dev_kernelPPcPPiS2_S1_iPjS3_Pdi
.global .align 4 .b8 precalc_xorwow_matrix[102400];
.global .align 4 .b8 precalc_xorwow_offset_matrix[102400];
.global .align 4 .b8 mrg32k3aM1[2304];
.global .align 4 .b8 mrg32k3aM2[2304];
.global .align 4 .b8 mrg32k3aM1SubSeq[2016];
.global .align 4 .b8 mrg32k3aM2SubSeq[2016];
.global .align 4 .b8 mrg32k3aM1Seq[2304];
.global .align 4 .b8 mrg32k3aM2Seq[2304];
.const .align 8 .b8 __cr_lgamma_table[72];

.visible .entry _Z38calculate_multi_dataset_std_dev_kernelPPcPPiS2_S1_iPjS3_Pdi(
	.param .u64 .ptr .align 1 _Z38calculate_multi_dataset_std_dev_kernelPPcPPiS2_S1_iPjS3_Pdi_param_0,
	.param .u64 .ptr .align 1 _Z38calculate_multi_dataset_std_dev_kernelPPcPPiS2_S1_iPjS3_Pdi_param_1,
	.param .u64 .ptr .align 1 _Z38calculate_multi_dataset_std_dev_kernelPPcPPiS2_S1_iPjS3_Pdi_param_2,
	.param .u64 .ptr .align 1 _Z38calculate_multi_dataset_std_dev_kernelPPcPPiS2_S1_iPjS3_Pdi_param_3,
	.param .u32 _Z38calculate_multi_dataset_std_dev_kernelPPcPPiS2_S1_iPjS3_Pdi_param_4,
	.param .u64 .ptr .align 1 _Z38calculate_multi_dataset_std_dev_kernelPPcPPiS2_S1_iPjS3_Pdi_param_5,
	.param .u64 .ptr .align 1 _Z38calculate_multi_dataset_std_dev_kernelPPcPPiS2_S1_iPjS3_Pdi_param_6,
	.param .u64 .ptr .align 1 _Z38calculate_multi_dataset_std_dev_kernelPPcPPiS2_S1_iPjS3_Pdi_param_7,
	.param .u32 _Z38calculate_multi_dataset_std_dev_kernelPPcPPiS2_S1_iPjS3_Pdi_param_8
)
{
	.local .align 16 .b8 	__local_depot0[400];
	.reg .b64 	%SP;
	.reg .b64 	%SPL;
	.reg .pred 	%p<16>;
	.reg .b32 	%r<365>;
	.reg .b64 	%rd<59>;
	.reg .b64 	%fd<515>;

	mov.u64 	%SPL, __local_depot0;
	ld.param.u64 	%rd15, [_Z38calculate_multi_dataset_std_dev_kernelPPcPPiS2_S1_iPjS3_Pdi_param_5];
	ld.param.u64 	%rd16, [_Z38calculate_multi_dataset_std_dev_kernelPPcPPiS2_S1_iPjS3_Pdi_param_6];
	ld.param.u32 	%r45, [_Z38calculate_multi_dataset_std_dev_kernelPPcPPiS2_S1_iPjS3_Pdi_param_8];
	add.u64 	%rd1, %SPL, 0;
	mov.u32 	%r46, %ctaid.x;
	mov.u32 	%r47, %ntid.x;
	mov.u32 	%r48, %tid.x;
	mad.lo.s32 	%r1, %r46, %r47, %r48;
	setp.ge.s32 	%p1, %r1, %r45;
	@%p1 bra 	$L__BB0_23;
	ld.param.u32 	%r344, [_Z38calculate_multi_dataset_std_dev_kernelPPcPPiS2_S1_iPjS3_Pdi_param_4];
	cvta.to.global.u64 	%rd19, %rd15;
	cvta.to.global.u64 	%rd20, %rd16;
	mul.wide.s32 	%rd21, %r1, 4;
	add.s64 	%rd22, %rd19, %rd21;
	ld.global.u32 	%r2, [%rd22];
	add.s64 	%rd23, %rd20, %rd21;
	ld.global.u32 	%r3, [%rd23];
	setp.lt.s32 	%p2, %r344, 1;
	mov.f64 	%fd514, 0d0000000000000000;
	@%p2 bra 	$L__BB0_22;
	mov.f64 	%fd514, 0d0000000000000000;
	mov.b32 	%r347, 0;
$L__BB0_3:
	ld.param.u64 	%rd56, [_Z38calculate_multi_dataset_std_dev_kernelPPcPPiS2_S1_iPjS3_Pdi_param_3];
	mov.b32 	%r50, 0;
	st.local.v4.u32 	[%rd1], {%r50, %r50, %r50, %r50};
	st.local.v4.u32 	[%rd1+16], {%r50, %r50, %r50, %r50};
	st.local.v4.u32 	[%rd1+32], {%r50, %r50, %r50, %r50};
	st.local.v4.u32 	[%rd1+48], {%r50, %r50, %r50, %r50};
	st.local.v4.u32 	[%rd1+64], {%r50, %r50, %r50, %r50};
	st.local.v4.u32 	[%rd1+80], {%r50, %r50, %r50, %r50};
	st.local.v4.u32 	[%rd1+96], {%r50, %r50, %r50, %r50};
	st.local.v4.u32 	[%rd1+112], {%r50, %r50, %r50, %r50};
	st.local.v4.u32 	[%rd1+128], {%r50, %r50, %r50, %r50};
	st.local.v4.u32 	[%rd1+144], {%r50, %r50, %r50, %r50};
	st.local.v4.u32 	[%rd1+160], {%r50, %r50, %r50, %r50};
	st.local.v4.u32 	[%rd1+176], {%r50, %r50, %r50, %r50};
	st.local.v4.u32 	[%rd1+192], {%r50, %r50, %r50, %r50};
	st.local.v4.u32 	[%rd1+208], {%r50, %r50, %r50, %r50};
	st.local.v4.u32 	[%rd1+224], {%r50, %r50, %r50, %r50};
	st.local.v4.u32 	[%rd1+240], {%r50, %r50, %r50, %r50};
	st.local.v4.u32 	[%rd1+256], {%r50, %r50, %r50, %r50};
	st.local.v4.u32 	[%rd1+272], {%r50, %r50, %r50, %r50};
	st.local.v4.u32 	[%rd1+288], {%r50, %r50, %r50, %r50};
	st.local.v4.u32 	[%rd1+304], {%r50, %r50, %r50, %r50};
	st.local.v4.u32 	[%rd1+320], {%r50, %r50, %r50, %r50};
	st.local.v4.u32 	[%rd1+336], {%r50, %r50, %r50, %r50};
	st.local.v4.u32 	[%rd1+352], {%r50, %r50, %r50, %r50};
	st.local.v4.u32 	[%rd1+368], {%r50, %r50, %r50, %r50};
	st.local.v4.u32 	[%rd1+384], {%r50, %r50, %r50, %r50};
	cvta.to.global.u64 	%rd24, %rd56;
	mul.wide.u32 	%rd25, %r347, 4;
	add.s64 	%rd26, %rd24, %rd25;
	ld.global.u32 	%r5, [%rd26];
	setp.lt.s32 	%p3, %r5, 1;
	mov.f64 	%fd414, 0d0000000000000000;
	mov.f64 	%fd415, %fd414;
	mov.f64 	%fd416, %fd414;
	mov.f64 	%fd417, %fd414;
	mov.f64 	%fd418, %fd414;
	mov.f64 	%fd419, %fd414;
	mov.f64 	%fd420, %fd414;
	mov.f64 	%fd421, %fd414;
	mov.f64 	%fd422, %fd414;
	mov.f64 	%fd423, %fd414;
	mov.f64 	%fd424, %fd414;
	mov.f64 	%fd425, %fd414;
	mov.f64 	%fd426, %fd414;
	mov.f64 	%fd427, %fd414;
	mov.f64 	%fd428, %fd414;
	mov.f64 	%fd429, %fd414;
	mov.f64 	%fd430, %fd414;
	mov.f64 	%fd431, %fd414;
	mov.f64 	%fd432, %fd414;
	mov.f64 	%fd433, %fd414;
	mov.f64 	%fd434, %fd414;
	mov.f64 	%fd435, %fd414;
	mov.f64 	%fd436, %fd414;
	mov.f64 	%fd437, %fd414;
	mov.f64 	%fd438, %fd414;
	mov.f64 	%fd439, %fd414;
	mov.f64 	%fd440, %fd414;
	mov.f64 	%fd441, %fd414;
	mov.f64 	%fd442, %fd414;
	mov.f64 	%fd443, %fd414;
	mov.f64 	%fd444, %fd414;
	mov.f64 	%fd445, %fd414;
	mov.f64 	%fd446, %fd414;
	mov.f64 	%fd447, %fd414;
	mov.f64 	%fd448, %fd414;
	mov.f64 	%fd449, %fd414;
	mov.f64 	%fd450, %fd414;
	mov.f64 	%fd451, %fd414;
	mov.f64 	%fd452, %fd414;
	mov.f64 	%fd453, %fd414;
	mov.f64 	%fd454, %fd414;
	mov.f64 	%fd455, %fd414;
	mov.f64 	%fd456, %fd414;
	mov.f64 	%fd457, %fd414;
	mov.f64 	%fd458, %fd414;
	mov.f64 	%fd459, %fd414;
	mov.f64 	%fd460, %fd414;
	mov.f64 	%fd461, %fd414;
	mov.f64 	%fd462, %fd414;
	mov.f64 	%fd463, %fd414;
	mov.f64 	%fd464, %fd414;
	mov.f64 	%fd465, %fd414;
	mov.f64 	%fd466, %fd414;
	mov.f64 	%fd467, %fd414;
	mov.f64 	%fd468, %fd414;
	mov.f64 	%fd469, %fd414;
	mov.f64 	%fd470, %fd414;
	mov.f64 	%fd471, %fd414;
	mov.f64 	%fd472, %fd414;
	mov.f64 	%fd473, %fd414;
	mov.f64 	%fd474, %fd414;
	mov.f64 	%fd475, %fd414;
	mov.f64 	%fd476, %fd414;
	mov.f64 	%fd477, %fd414;
	mov.f64 	%fd478, %fd414;
	mov.f64 	%fd479, %fd414;
	mov.f64 	%fd480, %fd414;
	mov.f64 	%fd481, %fd414;
	mov.f64 	%fd482, %fd414;
	mov.f64 	%fd483, %fd414;
	mov.f64 	%fd484, %fd414;
	mov.f64 	%fd485, %fd414;
	mov.f64 	%fd486, %fd414;
	mov.f64 	%fd487, %fd414;
	mov.f64 	%fd488, %fd414;
	mov.f64 	%fd489, %fd414;
	mov.f64 	%fd490, %fd414;
	mov.f64 	%fd491, %fd414;
	mov.f64 	%fd492, %fd414;
	mov.f64 	%fd493, %fd414;
	mov.f64 	%fd494, %fd414;
	mov.f64 	%fd495, %fd414;
	mov.f64 	%fd496, %fd414;
	mov.f64 	%fd497, %fd414;
	mov.f64 	%fd498, %fd414;
	mov.f64 	%fd499, %fd414;
	mov.f64 	%fd500, %fd414;
	mov.f64 	%fd501, %fd414;
	mov.f64 	%fd502, %fd414;
	mov.f64 	%fd503, %fd414;
	mov.f64 	%fd504, %fd414;
	mov.f64 	%fd505, %fd414;
	mov.f64 	%fd506, %fd414;
	mov.f64 	%fd507, %fd414;
	mov.f64 	%fd508, %fd414;
	mov.f64 	%fd509, %fd414;
	mov.f64 	%fd510, %fd414;
	mov.f64 	%fd511, %fd414;
	mov.f64 	%fd512, %fd414;
	mov.f64 	%fd513, %fd414;
	@%p3 bra 	$L__BB0_21;
	ld.param.u64 	%rd55, [_Z38calculate_multi_dataset_std_dev_kernelPPcPPiS2_S1_iPjS3_Pdi_param_2];
	ld.param.u64 	%rd54, [_Z38calculate_multi_dataset_std_dev_kernelPPcPPiS2_S1_iPjS3_Pdi_param_1];
	ld.param.u64 	%rd53, [_Z38calculate_multi_dataset_std_dev_kernelPPcPPiS2_S1_iPjS3_Pdi_param_0];
	cvta.to.global.u64 	%rd27, %rd53;
	mul.wide.u32 	%rd28, %r347, 8;
	add.s64 	%rd29, %rd27, %rd28;
	ld.global.u64 	%rd30, [%rd29];
	cvta.to.global.u64 	%rd2, %rd30;
	cvta.to.global.u64 	%rd31, %rd55;
	add.s64 	%rd32, %rd31, %rd28;
	ld.global.u64 	%rd33, [%rd32];
	cvta.to.global.u64 	%rd3, %rd33;
	cvta.to.global.u64 	%rd34, %rd54;
	add.s64 	%rd35, %rd34, %rd28;
	ld.global.u64 	%rd36, [%rd35];
	cvta.to.global.u64 	%rd4, %rd36;
	add.s64 	%rd5, %rd2, 7;
	mov.b32 	%r348, 0;
$L__BB0_5:
	mul.wide.u32 	%rd37, %r348, 4;
	add.s64 	%rd38, %rd3, %rd37;
	ld.global.s32 	%rd6, [%rd38];
	add.s64 	%rd39, %rd4, %rd37;
	ld.global.u32 	%r7, [%rd39];
	setp.lt.s32 	%p4, %r7, 1;
	mov.u32 	%r364, %r2;
	@%p4 bra 	$L__BB0_19;
	and.b32  	%r8, %r7, 15;
	setp.lt.u32 	%p5, %r7, 16;
	mov.b32 	%r357, 0;
	mov.u32 	%r354, %r3;
	mov.u32 	%r364, %r2;
	@%p5 bra 	$L__BB0_9;
	and.b32  	%r357, %r7, 2147483632;
	neg.s32 	%r349, %r357;
	add.s64 	%rd58, %rd5, %rd6;
	mov.u32 	%r354, %r3;
	mov.u32 	%r364, %r2;
$L__BB0_8:
	.pragma "nounroll";
	ld.global.s8 	%r54, [%rd58+-7];
	xor.b32  	%r55, %r364, %r54;
	mul.lo.s32 	%r56, %r55, %r354;
	shr.u32 	%r57, %r56, 16;
	xor.b32  	%r58, %r57, %r56;
	xor.b32  	%r59, %r58, %r354;
	ld.global.s8 	%r60, [%rd58+-6];
	xor.b32  	%r61, %r58, %r60;
	mul.lo.s32 	%r62, %r61, %r59;
	shr.u32 	%r63, %r62, 16;
	xor.b32  	%r64, %r63, %r62;
	xor.b32  	%r65, %r64, %r59;
	ld.global.s8 	%r66, [%rd58+-5];
	xor.b32  	%r67, %r64, %r66;
	mul.lo.s32 	%r68, %r67, %r65;
	shr.u32 	%r69, %r68, 16;
	xor.b32  	%r70, %r69, %r68;
	xor.b32  	%r71, %r70, %r65;
	ld.global.s8 	%r72, [%rd58+-4];
	xor.b32  	%r73, %r70, %r72;
	mul.lo.s32 	%r74, %r73, %r71;
	shr.u32 	%r75, %r74, 16;
	xor.b32  	%r76, %r75, %r74;
	xor.b32  	%r77, %r76, %r71;
	ld.global.s8 	%r78, [%rd58+-3];
	xor.b32  	%r79, %r76, %r78;
	mul.lo.s32 	%r80, %r79, %r77;
	shr.u32 	%r81, %r80, 16;
	xor.b32  	%r82, %r81, %r80;
	xor.b32  	%r83, %r82, %r77;
	ld.global.s8 	%r84, [%rd58+-2];
	xor.b32  	%r85, %r82, %r84;
	mul.lo.s32 	%r86, %r85, %r83;
	shr.u32 	%r87, %r86, 16;
	xor.b32  	%r88, %r87, %r86;
	xor.b32  	%r89, %r88, %r83;
	ld.global.s8 	%r90, [%rd58+-1];
	xor.b32  	%r91, %r88, %r90;
	mul.lo.s32 	%r92, %r91, %r89;
	shr.u32 	%r93, %r92, 16;
	xor.b32  	%r94, %r93, %r92;
	xor.b32  	%r95, %r94, %r89;
	ld.global.s8 	%r96, [%rd58];
	xor.b32  	%r97, %r94, %r96;
	mul.lo.s32 	%r98, %r97, %r95;
	shr.u32 	%r99, %r98, 16;
	xor.b32  	%r100, %r99, %r98;
	xor.b32  	%r101, %r100, %r95;
	ld.global.s8 	%r102, [%rd58+1];
	xor.b32  	%r103, %r100, %r102;
	mul.lo.s32 	%r104, %r103, %r101;
	shr.u32 	%r105, %r104, 16;
	xor.b32  	%r106, %r105, %r104;
	xor.b32  	%r107, %r106, %r101;
	ld.global.s8 	%r108, [%rd58+2];
	xor.b32  	%r109, %r106, %r108;
	mul.lo.s32 	%r110, %r109, %r107;
	shr.u32 	%r111, %r110, 16;
	xor.b32  	%r112, %r111, %r110;
	xor.b32  	%r113, %r112, %r107;
	ld.global.s8 	%r114, [%rd58+3];
	xor.b32  	%r115, %r112, %r114;
	mul.lo.s32 	%r116, %r115, %r113;
	shr.u32 	%r117, %r116, 16;
	xor.b32  	%r118, %r117, %r116;
	xor.b32  	%r119, %r118, %r113;
	ld.global.s8 	%r120, [%rd58+4];
	xor.b32  	%r121, %r118, %r120;
	mul.lo.s32 	%r122, %r121, %r119;
	shr.u32 	%r123, %r122, 16;
	xor.b32  	%r124, %r123, %r122;
	xor.b32  	%r125, %r124, %r119;
	ld.global.s8 	%r126, [%rd58+5];
	xor.b32  	%r127, %r124, %r126;
	mul.lo.s32 	%r128, %r127, %r125;
	shr.u32 	%r129, %r128, 16;
	xor.b32  	%r130, %r129, %r128;
	xor.b32  	%r131, %r130, %r125;
	ld.global.s8 	%r132, [%rd58+6];
	xor.b32  	%r133, %r130, %r132;
	mul.lo.s32 	%r134, %r133, %r131;
	shr.u32 	%r135, %r134, 16;
	xor.b32  	%r136, %r135, %r134;
	xor.b32  	%r137, %r136, %r131;
	ld.global.s8 	%r138, [%rd58+7];
	xor.b32  	%r139, %r136, %r138;
	mul.lo.s32 	%r140, %r139, %r137;
	shr.u32 	%r141, %r140, 16;
	xor.b32  	%r142, %r141, %r140;
	xor.b32  	%r143, %r142, %r137;
	ld.global.s8 	%r144, [%rd58+8];
	xor.b32  	%r145, %r142, %r144;
	mul.lo.s32 	%r146, %r145, %r143;
	shr.u32 	%r147, %r146, 16;
	xor.b32  	%r364, %r147, %r146;
	xor.b32  	%r354, %r364, %r143;
	add.s32 	%r349, %r349, 16;
	add.s64 	%rd58, %rd58, 16;
	setp.ne.s32 	%p6, %r349, 0;
	@%p6 bra 	$L__BB0_8;
$L__BB0_9:
	setp.eq.s32 	%p7, %r8, 0;
	@%p7 bra 	$L__BB0_19;
	and.b32  	%r21, %r7, 7;
	setp.lt.u32 	%p8, %r8, 8;
	@%p8 bra 	$L__BB0_12;
	cvt.u64.u32 	%rd40, %r357;
	add.s64 	%rd41, %rd40, %rd6;
	add.s64 	%rd42, %rd2, %rd41;
	ld.global.s8 	%r149, [%rd42];
	xor.b32  	%r150, %r364, %r149;
	mul.lo.s32 	%r151, %r150, %r354;
	shr.u32 	%r152, %r151, 16;
	xor.b32  	%r153, %r152, %r151;
	xor.b32  	%r154, %r153, %r354;
	ld.global.s8 	%r155, [%rd42+1];
	xor.b32  	%r156, %r153, %r155;
	mul.lo.s32 	%r157, %r156, %r154;
	shr.u32 	%r158, %r157, 16;
	xor.b32  	%r159, %r158, %r157;
	xor.b32  	%r160, %r159, %r154;
	ld.global.s8 	%r161, [%rd42+2];
	xor.b32  	%r162, %r159, %r161;
	mul.lo.s32 	%r163, %r162, %r160;
	shr.u32 	%r164, %r163, 16;
	xor.b32  	%r165, %r164, %r163;
	xor.b32  	%r166, %r165, %r160;
	ld.global.s8 	%r167, [%rd42+3];
	xor.b32  	%r168, %r165, %r167;
	mul.lo.s32 	%r169, %r168, %r166;
	shr.u32 	%r170, %r169, 16;
	xor.b32  	%r171, %r170, %r169;
	xor.b32  	%r172, %r171, %r166;
	ld.global.s8 	%r173, [%rd42+4];
	xor.b32  	%r174, %r171, %r173;
	mul.lo.s32 	%r175, %r174, %r172;
	shr.u32 	%r176, %r175, 16;
	xor.b32  	%r177, %r176, %r175;
	xor.b32  	%r178, %r177, %r172;
	ld.global.s8 	%r179, [%rd42+5];
	xor.b32  	%r180, %r177, %r179;
	mul.lo.s32 	%r181, %r180, %r178;
	shr.u32 	%r182, %r181, 16;
	xor.b32  	%r183, %r182, %r181;
	xor.b32  	%r184, %r183, %r178;
	ld.global.s8 	%r185, [%rd42+6];
	xor.b32  	%r186, %r183, %r185;
	mul.lo.s32 	%r187, %r186, %r184;
	shr.u32 	%r188, %r187, 16;
	xor.b32  	%r189, %r188, %r187;
	xor.b32  	%r190, %r189, %r184;
	ld.global.s8 	%r191, [%rd42+7];
	xor.b32  	%r192, %r189, %r191;
	mul.lo.s32 	%r193, %r192, %r190;
	shr.u32 	%r194, %r193, 16;
	xor.b32  	%r364, %r194, %r193;
	xor.b32  	%r354, %r364, %r190;
	add.s32 	%r357, %r357, 8;
$L__BB0_12:
	setp.eq.s32 	%p9, %r21, 0;
	@%p9 bra 	$L__BB0_19;
	and.b32  	%r29, %r7, 3;
	setp.lt.u32 	%p10, %r21, 4;
	@%p10 bra 	$L__BB0_15;
	cvt.u64.u32 	%rd43, %r357;
	add.s64 	%rd44, %rd43, %rd6;
	add.s64 	%rd45, %rd2, %rd44;
	ld.global.s8 	%r196, [%rd45];
	xor.b32  	%r197, %r364, %r196;
	mul.lo.s32 	%r198, %r197, %r354;
	shr.u32 	%r199, %r198, 16;
	xor.b32  	%r200, %r199, %r198;
	xor.b32  	%r201, %r200, %r354;
	ld.global.s8 	%r202, [%rd45+1];
	xor.b32  	%r203, %r200, %r202;
	mul.lo.s32 	%r204, %r203, %r201;
	shr.u32 	%r205, %r204, 16;
	xor.b32  	%r206, %r205, %r204;
	xor.b32  	%r207, %r206, %r201;
	ld.global.s8 	%r208, [%rd45+2];
	xor.b32  	%r209, %r206, %r208;
	mul.lo.s32 	%r210, %r209, %r207;
	shr.u32 	%r211, %r210, 16;
	xor.b32  	%r212, %r211, %r210;
	xor.b32  	%r213, %r212, %r207;
	ld.global.s8 	%r214, [%rd45+3];
	xor.b32  	%r215, %r212, %r214;
	mul.lo.s32 	%r216, %r215, %r213;
	shr.u32 	%r217, %r216, 16;
	xor.b32  	%r364, %r217, %r216;
	xor.b32  	%r354, %r364, %r213;
	add.s32 	%r357, %r357, 4;
$L__BB0_15:
	setp.eq.s32 	%p11, %r29, 0;
	@%p11 bra 	$L__BB0_19;
	cvt.u64.u32 	%rd46, %r357;
	add.s64 	%rd47, %rd46, %rd6;
	add.s64 	%rd10, %rd2, %rd47;
	ld.global.s8 	%r218, [%rd10];
	xor.b32  	%r219, %r364, %r218;
	mul.lo.s32 	%r220, %r219, %r354;
	shr.u32 	%r221, %r220, 16;
	xor.b32  	%r364, %r221, %r220;
	setp.eq.s32 	%p12, %r29, 1;
	@%p12 bra 	$L__BB0_19;
	xor.b32  	%r38, %r364, %r354;
	ld.global.s8 	%r222, [%rd10+1];
	xor.b32  	%r223, %r364, %r222;
	mul.lo.s32 	%r224, %r223, %r38;
	shr.u32 	%r225, %r224, 16;
	xor.b32  	%r364, %r225, %r224;
	setp.eq.s32 	%p13, %r29, 2;
	@%p13 bra 	$L__BB0_19;
	ld.global.s8 	%r226, [%rd10+2];
	xor.b32  	%r227, %r364, %r226;
	xor.b32  	%r228, %r364, %r38;
	mul.lo.s32 	%r229, %r227, %r228;
	shr.u32 	%r230, %r229, 16;
	xor.b32  	%r364, %r230, %r229;
$L__BB0_19:
	mul.lo.s32 	%r231, %r364, -2073254261;
	shr.u32 	%r232, %r231, 16;
	xor.b32  	%r233, %r232, %r231;
	mul.hi.u32 	%r234, %r233, 1374389535;
	shr.u32 	%r235, %r234, 5;
	mul.lo.s32 	%r236, %r235, 100;
	sub.s32 	%r237, %r233, %r236;
	mul.wide.u32 	%rd48, %r237, 4;
	add.s64 	%rd49, %rd1, %rd48;
	ld.local.u32 	%r238, [%rd49];
	add.s32 	%r239, %r238, 1;
	st.local.u32 	[%rd49], %r239;
	add.s32 	%r348, %r348, 1;
	setp.ne.s32 	%p14, %r348, %r5;
	@%p14 bra 	$L__BB0_5;
	ld.local.v4.u32 	{%r240, %r241, %r242, %r243}, [%rd1];
	ld.local.v4.u32 	{%r244, %r245, %r246, %r247}, [%rd1+16];
	ld.local.v4.u32 	{%r248, %r249, %r250, %r251}, [%rd1+32];
	ld.local.v4.u32 	{%r252, %r253, %r254, %r255}, [%rd1+48];
	ld.local.v4.u32 	{%r256, %r257, %r258, %r259}, [%rd1+64];
	ld.local.v4.u32 	{%r260, %r261, %r262, %r263}, [%rd1+80];
	ld.local.v4.u32 	{%r264, %r265, %r266, %r267}, [%rd1+96];
	ld.local.v4.u32 	{%r268, %r269, %r270, %r271}, [%rd1+112];
	ld.local.v4.u32 	{%r272, %r273, %r274, %r275}, [%rd1+128];
	ld.local.v4.u32 	{%r276, %r277, %r278, %r279}, [%rd1+144];
	ld.local.v4.u32 	{%r280, %r281, %r282, %r283}, [%rd1+160];
	ld.local.v4.u32 	{%r284, %r285, %r286, %r287}, [%rd1+176];
	ld.local.v4.u32 	{%r288, %r289, %r290, %r291}, [%rd1+192];
	ld.local.v4.u32 	{%r292, %r293, %r294, %r295}, [%rd1+208];
	ld.local.v4.u32 	{%r296, %r297, %r298, %r299}, [%rd1+224];
	ld.local.v4.u32 	{%r300, %r301, %r302, %r303}, [%rd1+240];
	ld.local.v4.u32 	{%r304, %r305, %r306, %r307}, [%rd1+256];
	ld.local.v4.u32 	{%r308, %r309, %r310, %r311}, [%rd1+272];
	ld.local.v4.u32 	{%r312, %r313, %r314, %r315}, [%rd1+288];
	ld.local.v4.u32 	{%r316, %r317, %r318, %r319}, [%rd1+304];
	ld.local.v4.u32 	{%r320, %r321, %r322, %r323}, [%rd1+320];
	ld.local.v4.u32 	{%r324, %r325, %r326, %r327}, [%rd1+336];
	ld.local.v4.u32 	{%r328, %r329, %r330, %r331}, [%rd1+352];
	ld.local.v4.u32 	{%r332, %r333, %r334, %r335}, [%rd1+368];
	ld.local.v4.u32 	{%r336, %r337, %r338, %r339}, [%rd1+384];
	cvt.rn.f64.s32 	%fd513, %r240;
	cvt.rn.f64.s32 	%fd512, %r241;
	cvt.rn.f64.s32 	%fd511, %r242;
	cvt.rn.f64.s32 	%fd510, %r243;
	cvt.rn.f64.s32 	%fd509, %r244;
	cvt.rn.f64.s32 	%fd508, %r245;
	cvt.rn.f64.s32 	%fd507, %r246;
	cvt.rn.f64.s32 	%fd506, %r247;
	cvt.rn.f64.s32 	%fd505, %r248;
	cvt.rn.f64.s32 	%fd504, %r249;
	cvt.rn.f64.s32 	%fd503, %r250;
	cvt.rn.f64.s32 	%fd502, %r251;
	cvt.rn.f64.s32 	%fd501, %r252;
	cvt.rn.f64.s32 	%fd500, %r253;
	cvt.rn.f64.s32 	%fd499, %r254;
	cvt.rn.f64.s32 	%fd498, %r255;
	cvt.rn.f64.s32 	%fd497, %r256;
	cvt.rn.f64.s32 	%fd496, %r257;
	cvt.rn.f64.s32 	%fd495, %r258;
	cvt.rn.f64.s32 	%fd494, %r259;
	cvt.rn.f64.s32 	%fd493, %r260;
	cvt.rn.f64.s32 	%fd492, %r261;
	cvt.rn.f64.s32 	%fd491, %r262;
	cvt.rn.f64.s32 	%fd490, %r263;
	cvt.rn.f64.s32 	%fd489, %r264;
	cvt.rn.f64.s32 	%fd488, %r265;
	cvt.rn.f64.s32 	%fd487, %r266;
	cvt.rn.f64.s32 	%fd486, %r267;
	cvt.rn.f64.s32 	%fd485, %r268;
	cvt.rn.f64.s32 	%fd484, %r269;
	cvt.rn.f64.s32 	%fd483, %r270;
	cvt.rn.f64.s32 	%fd482, %r271;
	cvt.rn.f64.s32 	%fd481, %r272;
	cvt.rn.f64.s32 	%fd480, %r273;
	cvt.rn.f64.s32 	%fd479, %r274;
	cvt.rn.f64.s32 	%fd478, %r275;
	cvt.rn.f64.s32 	%fd477, %r276;
	cvt.rn.f64.s32 	%fd476, %r277;
	cvt.rn.f64.s32 	%fd475, %r278;
	cvt.rn.f64.s32 	%fd474, %r279;
	cvt.rn.f64.s32 	%fd473, %r280;
	cvt.rn.f64.s32 	%fd472, %r281;
	cvt.rn.f64.s32 	%fd471, %r282;
	cvt.rn.f64.s32 	%fd470, %r283;
	cvt.rn.f64.s32 	%fd469, %r284;
	cvt.rn.f64.s32 	%fd468, %r285;
	cvt.rn.f64.s32 	%fd467, %r286;
	cvt.rn.f64.s32 	%fd466, %r287;
	cvt.rn.f64.s32 	%fd465, %r288;
	cvt.rn.f64.s32 	%fd464, %r289;
	cvt.rn.f64.s32 	%fd463, %r290;
	cvt.rn.f64.s32 	%fd462, %r291;
	cvt.rn.f64.s32 	%fd461, %r292;
	cvt.rn.f64.s32 	%fd460, %r293;
	cvt.rn.f64.s32 	%fd459, %r294;
	cvt.rn.f64.s32 	%fd458, %r295;
	cvt.rn.f64.s32 	%fd457, %r296;
	cvt.rn.f64.s32 	%fd456, %r297;
	cvt.rn.f64.s32 	%fd455, %r298;
	cvt.rn.f64.s32 	%fd454, %r299;
	cvt.rn.f64.s32 	%fd453, %r300;
	cvt.rn.f64.s32 	%fd452, %r301;
	cvt.rn.f64.s32 	%fd451, %r302;
	cvt.rn.f64.s32 	%fd450, %r303;
	cvt.rn.f64.s32 	%fd449, %r304;
	cvt.rn.f64.s32 	%fd448, %r305;
	cvt.rn.f64.s32 	%fd447, %r306;
	cvt.rn.f64.s32 	%fd446, %r307;
	cvt.rn.f64.s32 	%fd445, %r308;
	cvt.rn.f64.s32 	%fd444, %r309;
	cvt.rn.f64.s32 	%fd443, %r310;
	cvt.rn.f64.s32 	%fd442, %r311;
	cvt.rn.f64.s32 	%fd441, %r312;
	cvt.rn.f64.s32 	%fd440, %r313;
	cvt.rn.f64.s32 	%fd439, %r314;
	cvt.rn.f64.s32 	%fd438, %r315;
	cvt.rn.f64.s32 	%fd437, %r316;
	cvt.rn.f64.s32 	%fd436, %r317;
	cvt.rn.f64.s32 	%fd435, %r318;
	cvt.rn.f64.s32 	%fd434, %r319;
	cvt.rn.f64.s32 	%fd433, %r320;
	cvt.rn.f64.s32 	%fd432, %r321;
	cvt.rn.f64.s32 	%fd431, %r322;
	cvt.rn.f64.s32 	%fd430, %r323;
	cvt.rn.f64.s32 	%fd429, %r324;
	cvt.rn.f64.s32 	%fd428, %r325;
	cvt.rn.f64.s32 	%fd427, %r326;
	cvt.rn.f64.s32 	%fd426, %r327;
	cvt.rn.f64.s32 	%fd425, %r328;
	cvt.rn.f64.s32 	%fd424, %r329;
	cvt.rn.f64.s32 	%fd423, %r330;
	cvt.rn.f64.s32 	%fd422, %r331;
	cvt.rn.f64.s32 	%fd421, %r332;
	cvt.rn.f64.s32 	%fd420, %r333;
	cvt.rn.f64.s32 	%fd419, %r334;
	cvt.rn.f64.s32 	%fd418, %r335;
	cvt.rn.f64.s32 	%fd417, %r336;
	cvt.rn.f64.s32 	%fd416, %r337;
	cvt.rn.f64.s32 	%fd415, %r338;
	cvt.rn.f64.s32 	%fd414, %r339;
$L__BB0_21:
	ld.param.u32 	%r345, [_Z38calculate_multi_dataset_std_dev_kernelPPcPPiS2_S1_iPjS3_Pdi_param_4];
	cvt.rn.f64.s32 	%fd207, %r5;
	div.rn.f64 	%fd208, %fd207, 0d4059000000000000;
	sub.f64 	%fd209, %fd513, %fd208;
	sub.f64 	%fd210, %fd512, %fd208;
	mul.f64 	%fd211, %fd210, %fd210;
	fma.rn.f64 	%fd212, %fd209, %fd209, %fd211;
	sub.f64 	%fd213, %fd511, %fd208;
	fma.rn.f64 	%fd214, %fd213, %fd213, %fd212;
	sub.f64 	%fd215, %fd510, %fd208;
	fma.rn.f64 	%fd216, %fd215, %fd215, %fd214;
	sub.f64 	%fd217, %fd509, %fd208;
	fma.rn.f64 	%fd218, %fd217, %fd217, %fd216;
	sub.f64 	%fd219, %fd508, %fd208;
	fma.rn.f64 	%fd220, %fd219, %fd219, %fd218;
	sub.f64 	%fd221, %fd507, %fd208;
	fma.rn.f64 	%fd222, %fd221, %fd221, %fd220;
	sub.f64 	%fd223, %fd506, %fd208;
	fma.rn.f64 	%fd224, %fd223, %fd223, %fd222;
	sub.f64 	%fd225, %fd505, %fd208;
	fma.rn.f64 	%fd226, %fd225, %fd225, %fd224;
	sub.f64 	%fd227, %fd504, %fd208;
	fma.rn.f64 	%fd228, %fd227, %fd227, %fd226;
	sub.f64 	%fd229, %fd503, %fd208;
	fma.rn.f64 	%fd230, %fd229, %fd229, %fd228;
	sub.f64 	%fd231, %fd502, %fd208;
	fma.rn.f64 	%fd232, %fd231, %fd231, %fd230;
	sub.f64 	%fd233, %fd501, %fd208;
	fma.rn.f64 	%fd234, %fd233, %fd233, %fd232;
	sub.f64 	%fd235, %fd500, %fd208;
	fma.rn.f64 	%fd236, %fd235, %fd235, %fd234;
	sub.f64 	%fd237, %fd499, %fd208;
	fma.rn.f64 	%fd238, %fd237, %fd237, %fd236;
	sub.f64 	%fd239, %fd498, %fd208;
	fma.rn.f64 	%fd240, %fd239, %fd239, %fd238;
	sub.f64 	%fd241, %fd497, %fd208;
	fma.rn.f64 	%fd242, %fd241, %fd241, %fd240;
	sub.f64 	%fd243, %fd496, %fd208;
	fma.rn.f64 	%fd244, %fd243, %fd243, %fd242;
	sub.f64 	%fd245, %fd495, %fd208;
	fma.rn.f64 	%fd246, %fd245, %fd245, %fd244;
	sub.f64 	%fd247, %fd494, %fd208;
	fma.rn.f64 	%fd248, %fd247, %fd247, %fd246;
	sub.f64 	%fd249, %fd493, %fd208;
	fma.rn.f64 	%fd250, %fd249, %fd249, %fd248;
	sub.f64 	%fd251, %fd492, %fd208;
	fma.rn.f64 	%fd252, %fd251, %fd251, %fd250;
	sub.f64 	%fd253, %fd491, %fd208;
	fma.rn.f64 	%fd254, %fd253, %fd253, %fd252;
	sub.f64 	%fd255, %fd490, %fd208;
	fma.rn.f64 	%fd256, %fd255, %fd255, %fd254;
	sub.f64 	%fd257, %fd489, %fd208;
	fma.rn.f64 	%fd258, %fd257, %fd257, %fd256;
	sub.f64 	%fd259, %fd488, %fd208;
	fma.rn.f64 	%fd260, %fd259, %fd259, %fd258;
	sub.f64 	%fd261, %fd487, %fd208;
	fma.rn.f64 	%fd262, %fd261, %fd261, %fd260;
	sub.f64 	%fd263, %fd486, %fd208;
	fma.rn.f64 	%fd264, %fd263, %fd263, %fd262;
	sub.f64 	%fd265, %fd485, %fd208;
	fma.rn.f64 	%fd266, %fd265, %fd265, %fd264;
	sub.f64 	%fd267, %fd484, %fd208;
	fma.rn.f64 	%fd268, %fd267, %fd267, %fd266;
	sub.f64 	%fd269, %fd483, %fd208;
	fma.rn.f64 	%fd270, %fd269, %fd269, %fd268;
	sub.f64 	%fd271, %fd482, %fd208;
	fma.rn.f64 	%fd272, %fd271, %fd271, %fd270;
	sub.f64 	%fd273, %fd481, %fd208;
	fma.rn.f64 	%fd274, %fd273, %fd273, %fd272;
	sub.f64 	%fd275, %fd480, %fd208;
	fma.rn.f64 	%fd276, %fd275, %fd275, %fd274;
	sub.f64 	%fd277, %fd479, %fd208;
	fma.rn.f64 	%fd278, %fd277, %fd277, %fd276;
	sub.f64 	%fd279, %fd478, %fd208;
	fma.rn.f64 	%fd280, %fd279, %fd279, %fd278;
	sub.f64 	%fd281, %fd477, %fd208;
	fma.rn.f64 	%fd282, %fd281, %fd281, %fd280;
	sub.f64 	%fd283, %fd476, %fd208;
	fma.rn.f64 	%fd284, %fd283, %fd283, %fd282;
	sub.f64 	%fd285, %fd475, %fd208;
	fma.rn.f64 	%fd286, %fd285, %fd285, %fd284;
	sub.f64 	%fd287, %fd474, %fd208;
	fma.rn.f64 	%fd288, %fd287, %fd287, %fd286;
	sub.f64 	%fd289, %fd473, %fd208;
	fma.rn.f64 	%fd290, %fd289, %fd289, %fd288;
	sub.f64 	%fd291, %fd472, %fd208;
	fma.rn.f64 	%fd292, %fd291, %fd291, %fd290;
	sub.f64 	%fd293, %fd471, %fd208;
	fma.rn.f64 	%fd294, %fd293, %fd293, %fd292;
	sub.f64 	%fd295, %fd470, %fd208;
	fma.rn.f64 	%fd296, %fd295, %fd295, %fd294;
	sub.f64 	%fd297, %fd469, %fd208;
	fma.rn.f64 	%fd298, %fd297, %fd297, %fd296;
	sub.f64 	%fd299, %fd468, %fd208;
	fma.rn.f64 	%fd300, %fd299, %fd299, %fd298;
	sub.f64 	%fd301, %fd467, %fd208;
	fma.rn.f64 	%fd302, %fd301, %fd301, %fd300;
	sub.f64 	%fd303, %fd466, %fd208;
	fma.rn.f64 	%fd304, %fd303, %fd303, %fd302;
	sub.f64 	%fd305, %fd465, %fd208;
	fma.rn.f64 	%fd306, %fd305, %fd305, %fd304;
	sub.f64 	%fd307, %fd464, %fd208;
	fma.rn.f64 	%fd308, %fd307, %fd307, %fd306;
	sub.f64 	%fd309, %fd463, %fd208;
	fma.rn.f64 	%fd310, %fd309, %fd309, %fd308;
	sub.f64 	%fd311, %fd462, %fd208;
	fma.rn.f64 	%fd312, %fd311, %fd311, %fd310;
	sub.f64 	%fd313, %fd461, %fd208;
	fma.rn.f64 	%fd314, %fd313, %fd313, %fd312;
	sub.f64 	%fd315, %fd460, %fd208;
	fma.rn.f64 	%fd316, %fd315, %fd315, %fd314;
	sub.f64 	%fd317, %fd459, %fd208;
	fma.rn.f64 	%fd318, %fd317, %fd317, %fd316;
	sub.f64 	%fd319, %fd458, %fd208;
	fma.rn.f64 	%fd320, %fd319, %fd319, %fd318;
	sub.f64 	%fd321, %fd457, %fd208;
	fma.rn.f64 	%fd322, %fd321, %fd321, %fd320;
	sub.f64 	%fd323, %fd456, %fd208;
	fma.rn.f64 	%fd324, %fd323, %fd323, %fd322;
	sub.f64 	%fd325, %fd455, %fd208;
	fma.rn.f64 	%fd326, %fd325, %fd325, %fd324;
	sub.f64 	%fd327, %fd454, %fd208;
	fma.rn.f64 	%fd328, %fd327, %fd327, %fd326;
	sub.f64 	%fd329, %fd453, %fd208;
	fma.rn.f64 	%fd330, %fd329, %fd329, %fd328;
	sub.f64 	%fd331, %fd452, %fd208;
	fma.rn.f64 	%fd332, %fd331, %fd331, %fd330;
	sub.f64 	%fd333, %fd451, %fd208;
	fma.rn.f64 	%fd334, %fd333, %fd333, %fd332;
	sub.f64 	%fd335, %fd450, %fd208;
	fma.rn.f64 	%fd336, %fd335, %fd335, %fd334;
	sub.f64 	%fd337, %fd449, %fd208;
	fma.rn.f64 	%fd338, %fd337, %fd337, %fd336;
	sub.f64 	%fd339, %fd448, %fd208;
	fma.rn.f64 	%fd340, %fd339, %fd339, %fd338;
	sub.f64 	%fd341, %fd447, %fd208;
	fma.rn.f64 	%fd342, %fd341, %fd341, %fd340;
	sub.f64 	%fd343, %fd446, %fd208;
	fma.rn.f64 	%fd344, %fd343, %fd343, %fd342;
	sub.f64 	%fd345, %fd445, %fd208;
	fma.rn.f64 	%fd346, %fd345, %fd345, %fd344;
	sub.f64 	%fd347, %fd444, %fd208;
	fma.rn.f64 	%fd348, %fd347, %fd347, %fd346;
	sub.f64 	%fd349, %fd443, %fd208;
	fma.rn.f64 	%fd350, %fd349, %fd349, %fd348;
	sub.f64 	%fd351, %fd442, %fd208;
	fma.rn.f64 	%fd352, %fd351, %fd351, %fd350;
	sub.f64 	%fd353, %fd441, %fd208;
	fma.rn.f64 	%fd354, %fd353, %fd353, %fd352;
	sub.f64 	%fd355, %fd440, %fd208;
	fma.rn.f64 	%fd356, %fd355, %fd355, %fd354;
	sub.f64 	%fd357, %fd439, %fd208;
	fma.rn.f64 	%fd358, %fd357, %fd357, %fd356;
	sub.f64 	%fd359, %fd438, %fd208;
	fma.rn.f64 	%fd360, %fd359, %fd359, %fd358;
	sub.f64 	%fd361, %fd437, %fd208;
	fma.rn.f64 	%fd362, %fd361, %fd361, %fd360;
	sub.f64 	%fd363, %fd436, %fd208;
	fma.rn.f64 	%fd364, %fd363, %fd363, %fd362;
	sub.f64 	%fd365, %fd435, %fd208;
	fma.rn.f64 	%fd366, %fd365, %fd365, %fd364;
	sub.f64 	%fd367, %fd434, %fd208;
	fma.rn.f64 	%fd368, %fd367, %fd367, %fd366;
	sub.f64 	%fd369, %fd433, %fd208;
	fma.rn.f64 	%fd370, %fd369, %fd369, %fd368;
	sub.f64 	%fd371, %fd432, %fd208;
	fma.rn.f64 	%fd372, %fd371, %fd371, %fd370;
	sub.f64 	%fd373, %fd431, %fd208;
	fma.rn.f64 	%fd374, %fd373, %fd373, %fd372;
	sub.f64 	%fd375, %fd430, %fd208;
	fma.rn.f64 	%fd376, %fd375, %fd375, %fd374;
	sub.f64 	%fd377, %fd429, %fd208;
	fma.rn.f64 	%fd378, %fd377, %fd377, %fd376;
	sub.f64 	%fd379, %fd428, %fd208;
	fma.rn.f64 	%fd380, %fd379, %fd379, %fd378;
	sub.f64 	%fd381, %fd427, %fd208;
	fma.rn.f64 	%fd382, %fd381, %fd381, %fd380;
	sub.f64 	%fd383, %fd426, %fd208;
	fma.rn.f64 	%fd384, %fd383, %fd383, %fd382;
	sub.f64 	%fd385, %fd425, %fd208;
	fma.rn.f64 	%fd386, %fd385, %fd385, %fd384;
	sub.f64 	%fd387, %fd424, %fd208;
	fma.rn.f64 	%fd388, %fd387, %fd387, %fd386;
	sub.f64 	%fd389, %fd423, %fd208;
	fma.rn.f64 	%fd390, %fd389, %fd389, %fd388;
	sub.f64 	%fd391, %fd422, %fd208;
	fma.rn.f64 	%fd392, %fd391, %fd391, %fd390;
	sub.f64 	%fd393, %fd421, %fd208;
	fma.rn.f64 	%fd394, %fd393, %fd393, %fd392;
	sub.f64 	%fd395, %fd420, %fd208;
	fma.rn.f64 	%fd396, %fd395, %fd395, %fd394;
	sub.f64 	%fd397, %fd419, %fd208;
	fma.rn.f64 	%fd398, %fd397, %fd397, %fd396;
	sub.f64 	%fd399, %fd418, %fd208;
	fma.rn.f64 	%fd400, %fd399, %fd399, %fd398;
	sub.f64 	%fd401, %fd417, %fd208;
	fma.rn.f64 	%fd402, %fd401, %fd401, %fd400;
	sub.f64 	%fd403, %fd416, %fd208;
	fma.rn.f64 	%fd404, %fd403, %fd403, %fd402;
	sub.f64 	%fd405, %fd415, %fd208;
	fma.rn.f64 	%fd406, %fd405, %fd405, %fd404;
	sub.f64 	%fd407, %fd414, %fd208;
	fma.rn.f64 	%fd408, %fd407, %fd407, %fd406;
	div.rn.f64 	%fd409, %fd408, 0d4059000000000000;
	sqrt.rn.f64 	%fd410, %fd409;
	add.f64 	%fd514, %fd514, %fd410;
	add.s32 	%r347, %r347, 1;
	setp.ne.s32 	%p15, %r347, %r345;
	@%p15 bra 	$L__BB0_3;
$L__BB0_22:
	ld.param.u64 	%rd57, [_Z38calculate_multi_dataset_std_dev_kernelPPcPPiS2_S1_iPjS3_Pdi_param_7];
	ld.param.u32 	%r346, [_Z38calculate_multi_dataset_std_dev_kernelPPcPPiS2_S1_iPjS3_Pdi_param_4];
	mov.u32 	%r340, %ctaid.x;
	mov.u32 	%r341, %ntid.x;
	mov.u32 	%r342, %tid.x;
	mad.lo.s32 	%r343, %r340, %r341, %r342;
	cvt.rn.f64.s32 	%fd411, %r346;
	div.rn.f64 	%fd412, %fd514, %fd411;
	cvta.to.global.u64 	%rd50, %rd57;
	mul.wide.s32 	%rd51, %r343, 8;
	add.s64 	%rd52, %rd50, %rd51;
	st.global.f64 	[%rd52], %fd412;
$L__BB0_23:
	ret;

}
	// .globl	_Z21generate_seeds_kernelPjS_iy
.visible .entry _Z21generate_seeds_kernelPjS_iy(
	.param .u64 .ptr .align 1 _Z21generate_seeds_kernelPjS_iy_param_0,
	.param .u64 .ptr .align 1 _Z21generate_seeds_kernelPjS_iy_param_1,
	.param .u32 _Z21generate_seeds_kernelPjS_iy_param_2,
	.param .u64 _Z21generate_seeds_kernelPjS_iy_param_3
)
{
	.reg .pred 	%p<2>;
	.reg .b32 	%r<34>;
	.reg .b64 	%rd<11>;

	ld.param.u64 	%rd1, [_Z21generate_seeds_kernelPjS_iy_param_0];
	ld.param.u64 	%rd2, [_Z21generate_seeds_kernelPjS_iy_param_1];
	ld.param.u32 	%r2, [_Z21generate_seeds_kernelPjS_iy_param_2];
	ld.param.u64 	%rd3, [_Z21generate_seeds_kernelPjS_iy_param_3];
	mov.u32 	%r3, %ctaid.x;
	mov.u32 	%r4, %ntid.x;
	mov.u32 	%r5, %tid.x;
	mad.lo.s32 	%r1, %r3, %r4, %r5;
	setp.ge.s32 	%p1, %r1, %r2;
	@%p1 bra 	$L__BB1_2;
	cvta.to.global.u64 	%rd4, %rd1;
	cvta.to.global.u64 	%rd5, %rd2;
	cvt.s64.s32 	%rd6, %r1;
	add.s64 	%rd7, %rd3, %rd6;
	cvt.u32.u64 	%r6, %rd7;
	xor.b32  	%r7, %r6, -1429050551;
	mul.lo.s32 	%r8, %r7, 1099087573;
	{ .reg .b32 tmp; mov.b64 {tmp, %r9}, %rd7; }
	xor.b32  	%r10, %r9, -136515619;
	mad.lo.s32 	%r11, %r10, -1703105765, %r8;
	add.s32 	%r12, %r11, 6615241;
	add.s32 	%r13, %r8, 123456789;
	xor.b32  	%r14, %r8, 362436069;
	add.s32 	%r15, %r8, 5783321;
	shr.u32 	%r16, %r13, 2;
	xor.b32  	%r17, %r16, %r13;
	shl.b32 	%r18, %r15, 4;
	shl.b32 	%r19, %r17, 1;
	xor.b32  	%r20, %r18, %r19;
	xor.b32  	%r21, %r20, %r15;
	xor.b32  	%r22, %r21, %r17;
	add.s32 	%r23, %r12, %r22;
	add.s32 	%r24, %r23, 362437;
	mul.wide.s32 	%rd8, %r1, 4;
	add.s64 	%rd9, %rd4, %rd8;
	st.global.u32 	[%rd9], %r24;
	shr.u32 	%r25, %r14, 2;
	xor.b32  	%r26, %r25, %r14;
	shl.b32 	%r27, %r22, 4;
	shl.b32 	%r28, %r26, 1;
	xor.b32  	%r29, %r28, %r27;
	xor.b32  	%r30, %r29, %r26;
	xor.b32  	%r31, %r30, %r22;
	add.s32 	%r32, %r12, %r31;
	add.s32 	%r33, %r32, 724874;
	add.s64 	%rd10, %rd5, %rd8;
	st.global.u32 	[%rd10], %r33;
$L__BB1_2:
	ret;

}


// ===== COMPILED SASS (sm_100) =====

	.target	sm_100

	.elftype	@"ET_EXEC"


//--------------------- .note.nv.tkinfo           --------------------------
	.section	.note.nv.tkinfo,"",@"SHT_NOTE"
	.sectionflags	@"SHF_NOTE_NV_TKINFO"
	.tkinfo
        /*0018*/ 	.word	0x00000002
        /*0030*/ 	.string	""
        /*0030*/ 	.string	"ptxas"
        /*0030*/ 	.string	"Cuda compilation tools, release 13.0, V13.0.88"
        /*0030*/ 	.string	"Build cuda_13.0.r13.0/compiler.36424714_0"
        /*0030*/ 	.string	"-arch sm_100 -m 64 "



//--------------------- .note.nv.cuinfo           --------------------------
	.section	.note.nv.cuinfo,"",@"SHT_NOTE"
	.sectionflags	@"SHF_NOTE_NV_CUINFO"
        /*0018*/ 	.short	0x0002
        /*001a*/ 	.short	0x0064
        /*001c*/ 	.short	0x0082
	.zero		2


//--------------------- .nv.info                  --------------------------
	.section	.nv.info,"",@"SHT_CUDA_INFO"
	.align	4


	//----- nvinfo : EIATTR_REGCOUNT
	.align		4
        /*0000*/ 	.byte	0x04, 0x2f
        /*0002*/ 	.short	(.L_10 - .L_9)
	.align		4
.L_9:
        /*0004*/ 	.word	index@(_Z38calculate_multi_dataset_std_dev_kernelPPcPPiS2_S1_iPjS3_Pdi)
        /*0008*/ 	.word	0x000000e8


	//----- nvinfo : EIATTR_FRAME_SIZE
	.align		4
.L_10:
        /*000c*/ 	.byte	0x04, 0x11
        /*000e*/ 	.short	(.L_12 - .L_11)
	.align		4
.L_11:
        /*0010*/ 	.word	index@($__internal_1_$__cuda_sm20_dsqrt_rn_f64_mediumpath_v1)
        /*0014*/ 	.word	0x00000190


	//----- nvinfo : EIATTR_FRAME_SIZE
	.align		4
.L_12:
        /*0018*/ 	.byte	0x04, 0x11
        /*001a*/ 	.short	(.L_14 - .L_13)
	.align		4
.L_13:
        /*001c*/ 	.word	index@($__internal_0_$__cuda_sm20_div_rn_f64_full)
        /*0020*/ 	.word	0x00000190


	//----- nvinfo : EIATTR_FRAME_SIZE
	.align		4
.L_14:
        /*0024*/ 	.byte	0x04, 0x11
        /*0026*/ 	.short	(.L_16 - .L_15)
	.align		4
.L_15:
        /*0028*/ 	.word	index@(_Z38calculate_multi_dataset_std_dev_kernelPPcPPiS2_S1_iPjS3_Pdi)
        /*002c*/ 	.word	0x00000190


	//----- nvinfo : EIATTR_REGCOUNT
	.align		4
.L_16:
        /*0030*/ 	.byte	0x04, 0x2f
        /*0032*/ 	.short	(.L_18 - .L_17)
	.align		4
.L_17:
        /*0034*/ 	.word	index@(_Z21generate_seeds_kernelPjS_iy)
        /*0038*/ 	.word	0x00000010


	//----- nvinfo : EIATTR_FRAME_SIZE
	.align		4
.L_18:
        /*003c*/ 	.byte	0x04, 0x11
        /*003e*/ 	.short	(.L_20 - .L_19)
	.align		4
.L_19:
        /*0040*/ 	.word	index@(_Z21generate_seeds_kernelPjS_iy)
        /*0044*/ 	.word	0x00000000


	//----- nvinfo : EIATTR_MIN_STACK_SIZE
	.align		4
.L_20:
        /*0048*/ 	.byte	0x04, 0x12
        /*004a*/ 	.short	(.L_22 - .L_21)
	.align		4
.L_21:
        /*004c*/ 	.word	index@(_Z21generate_seeds_kernelPjS_iy)
        /*0050*/ 	.word	0x00000000


	//----- nvinfo : EIATTR_MIN_STACK_SIZE
	.align		4
.L_22:
        /*0054*/ 	.byte	0x04, 0x12
        /*0056*/ 	.short	(.L_24 - .L_23)
	.align		4
.L_23:
        /*0058*/ 	.word	index@(_Z38calculate_multi_dataset_std_dev_kernelPPcPPiS2_S1_iPjS3_Pdi)
        /*005c*/ 	.word	0x00000190
.L_24:


//--------------------- .nv.compat                --------------------------
	.section	.nv.compat,"",@"SHT_CUDA_COMPAT_INFO"
	.align	4
        /*0000*/ 	.byte	0x02, 0x09, 0x00, 0x00, 0x02, 0x02, 0x01, 0x00, 0x02, 0x05, 0x05, 0x00, 0x03, 0x07, 0x01, 0x01
        /*0010*/ 	.byte	0x02, 0x03, 0x00, 0x00, 0x02, 0x06, 0x01, 0x00, 0x04, 0x0b, 0x08, 0x00, 0x01, 0x00, 0x00, 0x00
        /*0020*/ 	.byte	0x00, 0x00, 0x00, 0x00


//--------------------- .nv.info._Z21generate_seeds_kernelPjS_iy --------------------------
	.section	.nv.info._Z21generate_seeds_kernelPjS_iy,"",@"SHT_CUDA_INFO"
	.sectionflags	@""
	.align	4


	//----- nvinfo : EIATTR_CUDA_API_VERSION
	.align		4
        /*0000*/ 	.byte	0x04, 0x37
        /*0002*/ 	.short	(.L_26 - .L_25)
.L_25:
        /*0004*/ 	.word	0x00000082


	//----- nvinfo : EIATTR_KPARAM_INFO
	.align		4
.L_26:
        /*0008*/ 	.byte	0x04, 0x17
        /*000a*/ 	.short	(.L_28 - .L_27)
.L_27:
        /*000c*/ 	.word	0x00000000
        /*0010*/ 	.short	0x0003
        /*0012*/ 	.short	0x0018
        /*0014*/ 	.byte	0x00, 0xf0, 0x21, 0x00


	//----- nvinfo : EIATTR_KPARAM_INFO
	.align		4
.L_28:
        /*0018*/ 	.byte	0x04, 0x17
        /*001a*/ 	.short	(.L_30 - .L_29)
.L_29:
        /*001c*/ 	.word	0x00000000
        /*0020*/ 	.short	0x0002
        /*0022*/ 	.short	0x0010
        /*0024*/ 	.byte	0x00, 0xf0, 0x11, 0x00


	//----- nvinfo : EIATTR_KPARAM_INFO
	.align		4
.L_30:
        /*0028*/ 	.byte	0x04, 0x17
        /*002a*/ 	.short	(.L_32 - .L_31)
.L_31:
        /*002c*/ 	.word	0x00000000
        /*0030*/ 	.short	0x0001
        /*0032*/ 	.short	0x0008
        /*0034*/ 	.byte	0x00, 0xf5, 0x21, 0x00


	//----- nvinfo : EIATTR_KPARAM_INFO
	.align		4
.L_32:
        /*0038*/ 	.byte	0x04, 0x17
        /*003a*/ 	.short	(.L_34 - .L_33)
.L_33:
        /*003c*/ 	.word	0x00000000
        /*0040*/ 	.short	0x0000
        /*0042*/ 	.short	0x0000
        /*0044*/ 	.byte	0x00, 0xf5, 0x21, 0x00


	//----- nvinfo : EIATTR_SPARSE_MMA_MASK
	.align		4
.L_34:
        /*0048*/ 	.byte	0x03, 0x50
        /*004a*/ 	.short	0x0000


	//----- nvinfo : EIATTR_MAXREG_COUNT
	.align		4
        /*004c*/ 	.byte	0x03, 0x1b
        /*004e*/ 	.short	0x00ff


	//----- nvinfo : EIATTR_MERCURY_ISA_VERSION
	.align		4
        /*0050*/ 	.byte	0x03, 0x5f
        /*0052*/ 	.short	0x0101


	//----- nvinfo : EIATTR_VRC_CTA_INIT_COUNT
	.align		4
        /*0054*/ 	.byte	0x02, 0x4a
	.zero		1
	.zero		1


	//----- nvinfo : EIATTR_EXIT_INSTR_OFFSETS
	.align		4
        /*0058*/ 	.byte	0x04, 0x1c
        /*005a*/ 	.short	(.L_36 - .L_35)


	//   ....[0]....
.L_35:
        /*005c*/ 	.word	0x00000070


	//   ....[1]....
        /*0060*/ 	.word	0x00000280


	//----- nvinfo : EIATTR_CBANK_PARAM_SIZE
	.align		4
.L_36:
        /*0064*/ 	.byte	0x03, 0x19
        /*0066*/ 	.short	0x0020


	//----- nvinfo : EIATTR_PARAM_CBANK
	.align		4
        /*0068*/ 	.byte	0x04, 0x0a
        /*006a*/ 	.short	(.L_38 - .L_37)
	.align		4
.L_37:
        /*006c*/ 	.word	index@(.nv.constant0._Z21generate_seeds_kernelPjS_iy)
        /*0070*/ 	.short	0x0380
        /*0072*/ 	.short	0x0020


	//----- nvinfo : EIATTR_SW_WAR
	.align		4
.L_38:
        /*0074*/ 	.byte	0x04, 0x36
        /*0076*/ 	.short	(.L_40 - .L_39)
.L_39:
        /*0078*/ 	.word	0x00000008
.L_40:


//--------------------- .nv.info._Z38calculate_multi_dataset_std_dev_kernelPPcPPiS2_S1_iPjS3_Pdi --------------------------
	.section	.nv.info._Z38calculate_multi_dataset_std_dev_kernelPPcPPiS2_S1_iPjS3_Pdi,"",@"SHT_CUDA_INFO"
	.sectionflags	@""
	.align	4


	//----- nvinfo : EIATTR_CUDA_API_VERSION
	.align		4
        /*0000*/ 	.byte	0x04, 0x37
        /*0002*/ 	.short	(.L_42 - .L_41)
.L_41:
        /*0004*/ 	.word	0x00000082


	//----- nvinfo : EIATTR_KPARAM_INFO
	.align		4
.L_42:
        /*0008*/ 	.byte	0x04, 0x17
        /*000a*/ 	.short	(.L_44 - .L_43)
.L_43:
        /*000c*/ 	.word	0x00000000
        /*0010*/ 	.short	0x0008
        /*0012*/ 	.short	0x0040
        /*0014*/ 	.byte	0x00, 0xf0, 0x11, 0x00


	//----- nvinfo : EIATTR_KPARAM_INFO
	.align		4
.L_44:
        /*0018*/ 	.byte	0x04, 0x17
        /*001a*/ 	.short	(.L_46 - .L_45)
.L_45:
        /*001c*/ 	.word	0x00000000
        /*0020*/ 	.short	0x0007
        /*0022*/ 	.short	0x0038
        /*0024*/ 	.byte	0x00, 0xf5, 0x21, 0x00


	//----- nvinfo : EIATTR_KPARAM_INFO
	.align		4
.L_46:
        /*0028*/ 	.byte	0x04, 0x17
        /*002a*/ 	.short	(.L_48 - .L_47)
.L_47:
        /*002c*/ 	.word	0x00000000
        /*0030*/ 	.short	0x0006
        /*0032*/ 	.short	0x0030
        /*0034*/ 	.byte	0x00, 0xf5, 0x21, 0x00


	//----- nvinfo : EIATTR_KPARAM_INFO
	.align		4
.L_48:
        /*0038*/ 	.byte	0x04, 0x17
        /*003a*/ 	.short	(.L_50 - .L_49)
.L_49:
        /*003c*/ 	.word	0x00000000
        /*0040*/ 	.short	0x0005
        /*0042*/ 	.short	0x0028
        /*0044*/ 	.byte	0x00, 0xf5, 0x21, 0x00


	//----- nvinfo : EIATTR_KPARAM_INFO
	.align		4
.L_50:
        /*0048*/ 	.byte	0x04, 0x17
        /*004a*/ 	.short	(.L_52 - .L_51)
.L_51:
        /*004c*/ 	.word	0x00000000
        /*0050*/ 	.short	0x0004
        /*0052*/ 	.short	0x0020
        /*0054*/ 	.byte	0x00, 0xf0, 0x11, 0x00


	//----- nvinfo : EIATTR_KPARAM_INFO
	.align		4
.L_52:
        /*0058*/ 	.byte	0x04, 0x17
        /*005a*/ 	.short	(.L_54 - .L_53)
.L_53:
        /*005c*/ 	.word	0x00000000
        /*0060*/ 	.short	0x0003
        /*0062*/ 	.short	0x0018
        /*0064*/ 	.byte	0x00, 0xf5, 0x21, 0x00


	//----- nvinfo : EIATTR_KPARAM_INFO
	.align		4
.L_54:
        /*0068*/ 	.byte	0x04, 0x17
        /*006a*/ 	.short	(.L_56 - .L_55)
.L_55:
        /*006c*/ 	.word	0x00000000
        /*0070*/ 	.short	0x0002
        /*0072*/ 	.short	0x0010
        /*0074*/ 	.byte	0x00, 0xf5, 0x21, 0x00


	//----- nvinfo : EIATTR_KPARAM_INFO
	.align		4
.L_56:
        /*0078*/ 	.byte	0x04, 0x17
        /*007a*/ 	.short	(.L_58 - .L_57)
.L_57:
        /*007c*/ 	.word	0x00000000
        /*0080*/ 	.short	0x0001
        /*0082*/ 	.short	0x0008
        /*0084*/ 	.byte	0x00, 0xf5, 0x21, 0x00


	//----- nvinfo : EIATTR_KPARAM_INFO
	.align		4
.L_58:
        /*0088*/ 	.byte	0x04, 0x17
        /*008a*/ 	.short	(.L_60 - .L_59)
.L_59:
        /*008c*/ 	.word	0x00000000
        /*0090*/ 	.short	0x0000
        /*0092*/ 	.short	0x0000
        /*0094*/ 	.byte	0x00, 0xf5, 0x21, 0x00


	//----- nvinfo : EIATTR_SPARSE_MMA_MASK
	.align		4
.L_60:
        /*0098*/ 	.byte	0x03, 0x50
        /*009a*/ 	.short	0x0000


	//----- nvinfo : EIATTR_MAXREG_COUNT
	.align		4
        /*009c*/ 	.byte	0x03, 0x1b
        /*009e*/ 	.short	0x00ff


	//----- nvinfo : EIATTR_MERCURY_ISA_VERSION
	.align		4
        /*00a0*/ 	.byte	0x03, 0x5f
        /*00a2*/ 	.short	0x0101


	//----- nvinfo : EIATTR_VRC_CTA_INIT_COUNT
	.align		4
        /*00a4*/ 	.byte	0x02, 0x4a
	.zero		1
	.zero		1


	//----- nvinfo : EIATTR_EXIT_INSTR_OFFSETS
	.align		4
        /*00a8*/ 	.byte	0x04, 0x1c
        /*00aa*/ 	.short	(.L_62 - .L_61)


	//   ....[0]....
.L_61:
        /*00ac*/ 	.word	0x00000080


	//   ....[1]....
        /*00b0*/ 	.word	0x000034b0


	//----- nvinfo : EIATTR_CRS_STACK_SIZE
	.align		4
.L_62:
        /*00b4*/ 	.byte	0x04, 0x1e
        /*00b6*/ 	.short	(.L_64 - .L_63)
.L_63:
        /*00b8*/ 	.word	0x00000000


	//----- nvinfo : EIATTR_CBANK_PARAM_SIZE
	.align		4
.L_64:
        /*00bc*/ 	.byte	0x03, 0x19
        /*00be*/ 	.short	0x0044


	//----- nvinfo : EIATTR_PARAM_CBANK
	.align		4
        /*00c0*/ 	.byte	0x04, 0x0a
        /*00c2*/ 	.short	(.L_66 - .L_65)
	.align		4
.L_65:
        /*00c4*/ 	.word	index@(.nv.constant0._Z38calculate_multi_dataset_std_dev_kernelPPcPPiS2_S1_iPjS3_Pdi)
        /*00c8*/ 	.short	0x0380
        /*00ca*/ 	.short	0x0044


	//----- nvinfo : EIATTR_SW_WAR
	.align		4
.L_66:
        /*00cc*/ 	.byte	0x04, 0x36
        /*00ce*/ 	.short	(.L_68 - .L_67)
.L_67:
        /*00d0*/ 	.word	0x00000008
.L_68:


//--------------------- .nv.callgraph             --------------------------
	.section	.nv.callgraph,"",@"SHT_CUDA_CALLGRAPH"
	.align	4
	.sectionentsize	8
	.align		4
        /*0000*/ 	.word	0x00000000
	.align		4
        /*0004*/ 	.word	0xffffffff
	.align		4
        /*0008*/ 	.word	0x00000000
	.align		4
        /*000c*/ 	.word	0xfffffffe
	.align		4
        /*0010*/ 	.word	0x00000000
	.align		4
        /*0014*/ 	.word	0xfffffffd
	.align		4
        /*0018*/ 	.word	0x00000000
	.align		4
        /*001c*/ 	.word	0xfffffffc


//--------------------- .nv.constant4             --------------------------
	.section	.nv.constant4,"a",@progbits
	.align	8
	.align		8
.nv.constant4:
        /*0000*/ 	.dword	precalc_xorwow_matrix
	.align		8
        /*0008*/ 	.dword	precalc_xorwow_offset_matrix
	.align		8
        /*0010*/ 	.dword	mrg32k3aM1
	.align		8
        /*0018*/ 	.dword	mrg32k3aM2
	.align		8
        /*0020*/ 	.dword	mrg32k3aM1SubSeq
	.align		8
        /*0028*/ 	.dword	mrg32k3aM2SubSeq
	.align		8
        /*0030*/ 	.dword	mrg32k3aM1Seq
	.align		8
        /*0038*/ 	.dword	mrg32k3aM2Seq


//--------------------- .nv.constant3             --------------------------
	.section	.nv.constant3,"a",@progbits
	.align	8
.nv.constant3:
	.type		__cr_lgamma_table,@object
	.size		__cr_lgamma_table,(.L_8 - __cr_lgamma_table)
__cr_lgamma_table:
        /*0000*/ 	.byte	0x00, 0x00, 0x00, 0x00, 0x00, 0x00, 0x00, 0x00, 0x00, 0x00, 0x00, 0x00, 0x00, 0x00, 0x00, 0x00
        /*0010*/ 	.byte	0xef, 0x39, 0xfa, 0xfe, 0x42, 0x2e, 0xe6, 0x3f, 0x02, 0x20, 0x2a, 0xfa, 0x0b, 0xab, 0xfc, 0x3f
        /*0020*/ 	.byte	0xf9, 0x2c, 0x92, 0x7c, 0xa7, 0x6c, 0x09, 0x40, 0xc9, 0x79, 0x44, 0x3c, 0x64, 0x26, 0x13, 0x40
        /*0030*/ 	.byte	0xca, 0x01, 0xcf, 0x3a, 0x27, 0x51, 0x1a, 0x40, 0x30, 0xcc, 0x2d, 0xf3, 0xe1, 0x0c, 0x21, 0x40
        /*0040*/ 	.byte	0x0d, 0xb7, 0xfc, 0x82, 0x8e, 0x35, 0x25, 0x40
.L_8:


//--------------------- .text._Z21generate_seeds_kernelPjS_iy --------------------------
	.section	.text._Z21generate_seeds_kernelPjS_iy,"ax",@progbits
	.align	128
        .global         _Z21generate_seeds_kernelPjS_iy
        .type           _Z21generate_seeds_kernelPjS_iy,@function
        .size           _Z21generate_seeds_kernelPjS_iy,(.L_x_29 - _Z21generate_seeds_kernelPjS_iy)
        .other          _Z21generate_seeds_kernelPjS_iy,@"STO_CUDA_ENTRY STV_DEFAULT"
_Z21generate_seeds_kernelPjS_iy:
.text._Z21generate_seeds_kernelPjS_iy:
[----:B------:R-:W-:Y:S01]  /*0000*/  LDC R1, c[0x0][0x37c] ;  /* 0x0000df00ff017b82 */ /* 0x000fe20000000800 */
[----:B------:R-:W0:Y:S07]  /*0010*/  S2R R0, SR_TID.X ;  /* 0x0000000000007919 */ /* 0x000e2e0000002100 */
[----:B------:R-:W0:Y:S01]  /*0020*/  S2UR UR4, SR_CTAID.X ;  /* 0x00000000000479c3 */ /* 0x000e220000002500 */
[----:B------:R-:W1:Y:S07]  /*0030*/  LDCU UR5, c[0x0][0x390] ;  /* 0x00007200ff0577ac */ /* 0x000e6e0008000800 */
[----:B------:R-:W0:Y:S02]  /*0040*/  LDC R7, c[0x0][0x360] ;  /* 0x0000d800ff077b82 */ /* 0x000e240000000800 */
[----:B0-----:R-:W-:-:S05]  /*0050*/  IMAD R7, R7, UR4, R0 ;  /* 0x0000000407077c24 */ /* 0x001fca000f8e0200 */
[----:B-1----:R-:W-:-:S13]  /*0060*/  ISETP.GE.AND P0, PT, R7, UR5, PT ;  /* 0x0000000507007c0c */ /* 0x002fda000bf06270 */
[----:B------:R-:W-:Y:S05]  /*0070*/  @P0 EXIT ;  /* 0x000000000000094d */ /* 0x000fea0003800000 */
[----:B------:R-:W0:Y:S01]  /*0080*/  LDCU.64 UR4, c[0x0][0x398] ;  /* 0x00007300ff0477ac */ /* 0x000e220008000a00 */
[----:B------:R-:W1:Y:S01]  /*0090*/  LDC.64 R4, c[0x0][0x380] ;  /* 0x0000e000ff047b82 */ /* 0x000e620000000a00 */
[----:B0-----:R-:W-:-:S04]  /*00a0*/  IADD3 R0, P0, PT, R7, UR4, RZ ;  /* 0x0000000407007c10 */ /* 0x001fc8000ff1e0ff */
[----:B------:R-:W-:Y:S01]  /*00b0*/  LOP3.LUT R0, R0, 0xaad26b49, RZ, 0x3c, !PT ;  /* 0xaad26b4900007812 */ /* 0x000fe200078e3cff */
[----:B-1----:R-:W-:-:S04]  /*00c0*/  IMAD.WIDE R4, R7, 0x4, R4 ;  /* 0x0000000407047825 */ /* 0x002fc800078e0204 */
[----:B------:R-:W-:-:S04]  /*00d0*/  IMAD R0, R0, 0x4182bed5, RZ ;  /* 0x4182bed500007824 */ /* 0x000fc800078e02ff */
[C---:B------:R-:W-:Y:S01]  /*00e0*/  VIADD R2, R0.reuse, 0x75bcd15 ;  /* 0x075bcd1500027836 */ /* 0x040fe20000000000 */
[C---:B------:R-:W-:Y:S01]  /*00f0*/  LOP3.LUT R6, R0.reuse, 0x159a55e5, RZ, 0x3c, !PT ;  /* 0x159a55e500067812 */ /* 0x040fe200078e3cff */
[----:B------:R-:W-:-:S03]  /*0100*/  VIADD R8, R0, 0x583f19 ;  /* 0x00583f1900087836 */ /* 0x000fc60000000000 */
[----:B------:R-:W-:Y:S01]  /*0110*/  SHF.R.U32.HI R3, RZ, 0x2, R2 ;  /* 0x00000002ff037819 */ /* 0x000fe20000011602 */
[----:B------:R-:W-:Y:S01]  /*0120*/  IMAD.SHL.U32 R11, R8, 0x10, RZ ;  /* 0x00000010080b7824 */ /* 0x000fe200078e00ff */
[----:B------:R-:W-:Y:S02]  /*0130*/  SHF.R.U32.HI R13, RZ, 0x2, R6 ;  /* 0x00000002ff0d7819 */ /* 0x000fe40000011606 */
[----:B------:R-:W-:Y:S02]  /*0140*/  LOP3.LUT R9, R3, R2, RZ, 0x3c, !PT ;  /* 0x0000000203097212 */ /* 0x000fe400078e3cff */
[----:B------:R-:W0:Y:S01]  /*0150*/  LDC.64 R2, c[0x0][0x388] ;  /* 0x0000e200ff027b82 */ /* 0x000e220000000a00 */
[----:B------:R-:W-:Y:S01]  /*0160*/  LEA.HI.X.SX32 R6, R7, UR5, 0x1, P0 ;  /* 0x0000000507067c11 */ /* 0x000fe200080f0eff */
[----:B------:R-:W1:Y:S01]  /*0170*/  LDCU.64 UR4, c[0x0][0x358] ;  /* 0x00006b00ff0477ac */ /* 0x000e620008000a00 */
[----:B------:R-:W-:Y:S01]  /*0180*/  IMAD.SHL.U32 R10, R9, 0x2, RZ ;  /* 0x00000002090a7824 */ /* 0x000fe200078e00ff */
[----:B------:R-:W-:-:S04]  /*0190*/  LOP3.LUT R13, R13, 0x159a55e5, R0, 0x96, !PT ;  /* 0x159a55e50d0d7812 */ /* 0x000fc800078e9600 */
[----:B------:R-:W-:Y:S01]  /*01a0*/  LOP3.LUT R10, R8, R11, R10, 0x96, !PT ;  /* 0x0000000b080a7212 */ /* 0x000fe200078e960a */
[----:B------:R-:W-:-:S03]  /*01b0*/  IMAD.SHL.U32 R8, R13, 0x2, RZ ;  /* 0x000000020d087824 */ /* 0x000fc600078e00ff */
[----:B------:R-:W-:Y:S02]  /*01c0*/  LOP3.LUT R10, R10, R9, RZ, 0x3c, !PT ;  /* 0x000000090a0a7212 */ /* 0x000fe400078e3cff */
[----:B------:R-:W-:-:S03]  /*01d0*/  LOP3.LUT R9, R6, 0xf7dcefdd, RZ, 0x3c, !PT ;  /* 0xf7dcefdd06097812 */ /* 0x000fc600078e3cff */
[----:B------:R-:W-:Y:S02]  /*01e0*/  IMAD.SHL.U32 R6, R10, 0x10, RZ ;  /* 0x000000100a067824 */ /* 0x000fe400078e00ff */
[----:B------:R-:W-:-:S03]  /*01f0*/  IMAD R9, R9, -0x658354e5, R0 ;  /* 0x9a7cab1b09097824 */ /* 0x000fc600078e0200 */
[----:B------:R-:W-:Y:S01]  /*0200*/  LOP3.LUT R13, R13, R8, R6, 0x96, !PT ;  /* 0x000000080d0d7212 */ /* 0x000fe200078e9606 */
[----:B------:R-:W-:Y:S02]  /*0210*/  VIADD R9, R9, 0x64f0c9 ;  /* 0x0064f0c909097836 */ /* 0x000fe40000000000 */
[----:B0-----:R-:W-:Y:S01]  /*0220*/  IMAD.WIDE R2, R7, 0x4, R2 ;  /* 0x0000000407027825 */ /* 0x001fe200078e0202 */
[----:B------:R-:W-:Y:S02]  /*0230*/  LOP3.LUT R0, R13, R10, RZ, 0x3c, !PT ;  /* 0x0000000a0d007212 */ /* 0x000fe400078e3cff */
[C---:B------:R-:W-:Y:S02]  /*0240*/  IADD3 R11, PT, PT, R9.reuse, 0x587c5, R10 ;  /* 0x000587c5090b7810 */ /* 0x040fe40007ffe00a */
[----:B------:R-:W-:-:S03]  /*0250*/  IADD3 R9, PT, PT, R9, 0xb0f8a, R0 ;  /* 0x000b0f8a09097810 */ /* 0x000fc60007ffe000 */
[----:B-1----:R-:W-:Y:S04]  /*0260*/  STG.E desc[UR4][R4.64], R11 ;  /* 0x0000000b04007986 */ /* 0x002fe8000c101904 */
[----:B------:R-:W-:Y:S01]  /*0270*/  STG.E desc[UR4][R2.64], R9 ;  /* 0x0000000902007986 */ /* 0x000fe2000c101904 */
[----:B------:R-:W-:Y:S05]  /*0280*/  EXIT ;  /* 0x000000000000794d */ /* 0x000fea0003800000 */
.L_x_0:
[----:B------:R-:W-:-:S00]  /*0290*/  BRA `(.L_x_0) ;  /* 0xfffffffc00fc7947 */ /* 0x000fc0000383ffff */
[----:B------:R-:W-:-:S00]  /*02a0*/  NOP ;  /* 0x0000000000007918 */ /* 0x000fc00000000000 */
        /* <DEDUP_REMOVED lines=13> */
.L_x_29:


//--------------------- .text._Z38calculate_multi_dataset_std_dev_kernelPPcPPiS2_S1_iPjS3_Pdi --------------------------
	.section	.text._Z38calculate_multi_dataset_std_dev_kernelPPcPPiS2_S1_iPjS3_Pdi,"ax",@progbits
	.align	128
        .global         _Z38calculate_multi_dataset_std_dev_kernelPPcPPiS2_S1_iPjS3_Pdi
        .type           _Z38calculate_multi_dataset_std_dev_kernelPPcPPiS2_S1_iPjS3_Pdi,@function
        .size           _Z38calculate_multi_dataset_std_dev_kernelPPcPPiS2_S1_iPjS3_Pdi,(.L_x_28 - _Z38calculate_multi_dataset_std_dev_kernelPPcPPiS2_S1_iPjS3_Pdi)
        .other          _Z38calculate_multi_dataset_std_dev_kernelPPcPPiS2_S1_iPjS3_Pdi,@"STO_CUDA_ENTRY STV_DEFAULT"
_Z38calculate_multi_dataset_std_dev_kernelPPcPPiS2_S1_iPjS3_Pdi:
.text._Z38calculate_multi_dataset_std_dev_kernelPPcPPiS2_S1_iPjS3_Pdi:
[----:B------:R-:W0:Y:S01]  /*0000*/  LDC R1, c[0x0][0x37c] ;  /* 0x0000df00ff017b82 */ /* 0x000e220000000800 */
[----:B------:R-:W1:Y:S07]  /*0010*/  S2R R0, SR_TID.X ;  /* 0x0000000000007919 */ /* 0x000e6e0000002100 */
[----:B------:R-:W1:Y:S01]  /*0020*/  S2UR UR4, SR_CTAID.X ;  /* 0x00000000000479c3 */ /* 0x000e620000002500 */
[----:B------:R-:W2:Y:S01]  /*0030*/  LDCU UR5, c[0x0][0x3c0] ;  /* 0x00007800ff0577ac */ /* 0x000ea20008000800 */
[----:B0-----:R-:W-:-:S06]  /*0040*/  VIADD R1, R1, 0xfffffe70 ;  /* 0xfffffe7001017836 */ /* 0x001fcc0000000000 */
[----:B------:R-:W1:Y:S02]  /*0050*/  LDC R7, c[0x0][0x360] ;  /* 0x0000d800ff077b82 */ /* 0x000e640000000800 */
[----:B-1----:R-:W-:-:S05]  /*0060*/  IMAD R7, R7, UR4, R0 ;  /* 0x0000000407077c24 */ /* 0x002fca000f8e0200 */
[----:B--2---:R-:W-:-:S13]  /*0070*/  ISETP.GE.AND P0, PT, R7, UR5, PT ;  /* 0x0000000507007c0c */ /* 0x004fda000bf06270 */
[----:B------:R-:W-:Y:S05]  /*0080*/  @P0 EXIT ;  /* 0x000000000000094d */ /* 0x000fea0003800000 */
[----:B------:R-:W0:Y:S01]  /*0090*/  LDCU UR6, c[0x0][0x3a0] ;  /* 0x00007400ff0677ac */ /* 0x000e220008000800 */
[----:B------:R-:W1:Y:S01]  /*00a0*/  LDC.64 R2, c[0x0][0x3a8] ;  /* 0x0000ea00ff027b82 */ /* 0x000e620000000a00 */
[----:B------:R-:W-:Y:S01]  /*00b0*/  CS2R R90, SRZ ;  /* 0x00000000005a7805 */ /* 0x000fe2000001ff00 */
[----:B------:R-:W2:Y:S06]  /*00c0*/  LDCU.64 UR4, c[0x0][0x358] ;  /* 0x00006b00ff0477ac */ /* 0x000eac0008000a00 */
[----:B------:R-:W3:Y:S01]  /*00d0*/  LDC.64 R4, c[0x0][0x3b0] ;  /* 0x0000ec00ff047b82 */ /* 0x000ee20000000a00 */
[----:B0-----:R-:W-:Y:S01]  /*00e0*/  UISETP.GE.AND UP0, UPT, UR6, 0x1, UPT ;  /* 0x000000010600788c */ /* 0x001fe2000bf06270 */
[----:B-1----:R-:W-:-:S04]  /*00f0*/  IMAD.WIDE R2, R7, 0x4, R2 ;  /* 0x0000000407027825 */ /* 0x002fc800078e0202 */
[----:B---3--:R-:W-:-:S04]  /*0100*/  IMAD.WIDE R4, R7, 0x4, R4 ;  /* 0x0000000407047825 */ /* 0x008fc800078e0204 */
[----:B--2---:R-:W-:Y:S05]  /*0110*/  BRA.U !UP0, `(.L_x_1) ;  /* 0x0000003108647547 */ /* 0x004fea000b800000 */
[----:B------:R0:W5:Y:S04]  /*0120*/  LDG.E R121, desc[UR4][R2.64] ;  /* 0x0000000402797981 */ /* 0x000168000c1e1900 */
[----:B------:R0:W5:Y:S01]  /*0130*/  LDG.E R120, desc[UR4][R4.64] ;  /* 0x0000000404787981 */ /* 0x000162000c1e1900 */
[----:B------:R-:W-:Y:S01]  /*0140*/  IMAD.MOV.U32 R0, RZ, RZ, RZ ;  /* 0x000000ffff007224 */ /* 0x000fe200078e00ff */
[----:B------:R-:W-:-:S07]  /*0150*/  CS2R R90, SRZ ;  /* 0x00000000005a7805 */ /* 0x000fce000001ff00 */
.L_x_14:
[----:B------:R-:W1:Y:S02]  /*0160*/  LDC.64 R124, c[0x0][0x398] ;  /* 0x0000e600ff7c7b82 */ /* 0x000e640000000a00 */
[----:B-1----:R-:W-:-:S06]  /*0170*/  IMAD.WIDE.U32 R124, R0, 0x4, R124 ;  /* 0x00000004007c7825 */ /* 0x002fcc00078e007c */
[----:B------:R-:W2:Y:S01]  /*0180*/  LDG.E R124, desc[UR4][R124.64] ;  /* 0x000000047c7c7981 */ /* 0x000ea2000c1e1900 */
[----:B------:R-:W-:Y:S02]  /*0190*/  CS2R R34, SRZ ;  /* 0x0000000000227805 */ /* 0x000fe4000001ff00 */
[----:B------:R-:W-:Y:S02]  /*01a0*/  CS2R R30, SRZ ;  /* 0x00000000001e7805 */ /* 0x000fe4000001ff00 */
[----:B------:R-:W-:Y:S01]  /*01b0*/  CS2R R32, SRZ ;  /* 0x0000000000207805 */ /* 0x000fe2000001ff00 */
[----:B------:R1:W-:Y:S01]  /*01c0*/  STL.128 [R1], RZ ;  /* 0x000000ff01007387 */ /* 0x0003e20000100c00 */
[----:B------:R-:W-:Y:S02]  /*01d0*/  CS2R R26, SRZ ;  /* 0x00000000001a7805 */ /* 0x000fe4000001ff00 */
[----:B------:R-:W-:Y:S02]  /*01e0*/  CS2R R28, SRZ ;  /* 0x00000000001c7805 */ /* 0x000fe4000001ff00 */
[----:B------:R-:W-:Y:S01]  /*01f0*/  CS2R R22, SRZ ;  /* 0x0000000000167805 */ /* 0x000fe2000001ff00 */
[----:B------:R1:W-:Y:S01]  /*0200*/  STL.128 [R1+0x10], RZ ;  /* 0x000010ff01007387 */ /* 0x0003e20000100c00 */
[----:B------:R-:W-:-:S02]  /*0210*/  CS2R R24, SRZ ;  /* 0x0000000000187805 */ /* 0x000fc4000001ff00 */
[----:B------:R-:W-:Y:S02]  /*0220*/  CS2R R18, SRZ ;  /* 0x0000000000127805 */ /* 0x000fe4000001ff00 */
[----:B------:R-:W-:Y:S01]  /*0230*/  CS2R R20, SRZ ;  /* 0x0000000000147805 */ /* 0x000fe2000001ff00 */
[----:B------:R1:W-:Y:S01]  /*0240*/  STL.128 [R1+0x20], RZ ;  /* 0x000020ff01007387 */ /* 0x0003e20000100c00 */
        /* <DEDUP_REMOVED lines=90> */
[----:B------:R-:W-:Y:S02]  /*07f0*/  CS2R R98, SRZ ;  /* 0x0000000000627805 */ /* 0x000fe4000001ff00 */
[----:B------:R-:W-:-:S02]  /*0800*/  CS2R R140, SRZ ;  /* 0x00000000008c7805 */ /* 0x000fc4000001ff00 */
[----:B------:R-:W-:Y:S02]  /*0810*/  CS2R R96, SRZ ;  /* 0x0000000000607805 */ /* 0x000fe4000001ff00 */
[----:B------:R-:W-:Y:S02]  /*0820*/  CS2R R138, SRZ ;  /* 0x00000000008a7805 */ /* 0x000fe4000001ff00 */
        /* <DEDUP_REMOVED lines=14> */
[----:B0-----:R-:W-:Y:S02]  /*0910*/  CS2R R2, SRZ ;  /* 0x0000000000027805 */ /* 0x001fe4000001ff00 */
[----:B------:R-:W-:-:S02]  /*0920*/  CS2R R72, SRZ ;  /* 0x0000000000487805 */ /* 0x000fc4000001ff00 */
[----:B------:R-:W-:Y:S02]  /*0930*/  CS2R R74, SRZ ;  /* 0x00000000004a7805 */ /* 0x000fe4000001ff00 */
[----:B------:R-:W-:Y:S02]  /*0940*/  CS2R R76, SRZ ;  /* 0x00000000004c7805 */ /* 0x000fe4000001ff00 */
[----:B------:R-:W-:Y:S02]  /*0950*/  CS2R R78, SRZ ;  /* 0x00000000004e7805 */ /* 0x000fe4000001ff00 */
[----:B--2---:R-:W-:-:S13]  /*0960*/  ISETP.GE.AND P0, PT, R124, 0x1, PT ;  /* 0x000000017c00780c */ /* 0x004fda0003f06270 */
[----:B-1----:R-:W-:Y:S05]  /*0970*/  @!P0 BRA `(.L_x_2) ;  /* 0x0000001400fc8947 */ /* 0x002fea0003800000 */
[----:B------:R-:W0:Y:S08]  /*0980*/  LDC.64 R2, c[0x0][0x380] ;  /* 0x0000e000ff027b82 */ /* 0x000e300000000a00 */
[----:B------:R-:W1:Y:S08]  /*0990*/  LDC.64 R4, c[0x0][0x390] ;  /* 0x0000e400ff047b82 */ /* 0x000e700000000a00 */
[----:B------:R-:W2:Y:S01]  /*09a0*/  LDC.64 R6, c[0x0][0x388] ;  /* 0x0000e200ff067b82 */ /* 0x000ea20000000a00 */
[----:B0-----:R-:W-:-:S06]  /*09b0*/  IMAD.WIDE.U32 R2, R0, 0x8, R2 ;  /* 0x0000000800027825 */ /* 0x001fcc00078e0002 */
[----:B------:R-:W3:Y:S01]  /*09c0*/  LDG.E.64 R2, desc[UR4][R2.64] ;  /* 0x0000000402027981 */ /* 0x000ee2000c1e1b00 */
[----:B-1----:R-:W-:-:S06]  /*09d0*/  IMAD.WIDE.U32 R4, R0, 0x8, R4 ;  /* 0x0000000800047825 */ /* 0x002fcc00078e0004 */
[----:B------:R-:W5:Y:S01]  /*09e0*/  LDG.E.64 R4, desc[UR4][R4.64] ;  /* 0x0000000404047981 */ /* 0x000f62000c1e1b00 */
[----:B--2---:R-:W-:-:S06]  /*09f0*/  IMAD.WIDE.U32 R6, R0, 0x8, R6 ;  /* 0x0000000800067825 */ /* 0x004fcc00078e0006 */
[----:B------:R-:W5:Y:S01]  /*0a00*/  LDG.E.64 R6, desc[UR4][R6.64] ;  /* 0x0000000406067981 */ /* 0x000f62000c1e1b00 */
[----:B------:R-:W-:Y:S01]  /*0a10*/  IMAD.MOV.U32 R11, RZ, RZ, RZ ;  /* 0x000000ffff0b7224 */ /* 0x000fe200078e00ff */
[----:B---3--:R-:W-:-:S05]  /*0a20*/  IADD3 R23, P0, PT, R2, 0x7, RZ ;  /* 0x0000000702177810 */ /* 0x008fca0007f1e0ff */
[----:B------:R-:W-:-:S08]  /*0a30*/  IMAD.X R25, RZ, RZ, R3, P0 ;  /* 0x000000ffff197224 */ /* 0x000fd000000e0603 */
.L_x_8:
[----:B0----5:R-:W-:-:S05]  /*0a40*/  IMAD.WIDE.U32 R8, R11, 0x4, R6 ;  /* 0x000000040b087825 */ /* 0x021fca00078e0006 */
[----:B------:R-:W2:Y:S01]  /*0a50*/  LDG.E R29, desc[UR4][R8.64] ;  /* 0x00000004081d7981 */ /* 0x000ea2000c1e1900 */
[----:B------:R-:W-:Y:S01]  /*0a60*/  IMAD.MOV.U32 R10, RZ, RZ, R121 ;  /* 0x000000ffff0a7224 */ /* 0x000fe200078e0079 */
[----:B--2---:R-:W-:-:S13]  /*0a70*/  ISETP.GE.AND P0, PT, R29, 0x1, PT ;  /* 0x000000011d00780c */ /* 0x004fda0003f06270 */
[----:B------:R-:W-:Y:S05]  /*0a80*/  @!P0 BRA `(.L_x_3) ;  /* 0x0000000c00908947 */ /* 0x000fea0003800000 */
[----:B------:R-:W-:-:S05]  /*0a90*/  IMAD.WIDE.U32 R8, R11, 0x4, R4 ;  /* 0x000000040b087825 */ /* 0x000fca00078e0004 */
[----:B------:R-:W2:Y:S01]  /*0aa0*/  LDG.E R40, desc[UR4][R8.64] ;  /* 0x0000000408287981 */ /* 0x000ea2000c1e1900 */
[C---:B------:R-:W-:Y:S01]  /*0ab0*/  ISETP.GE.U32.AND P1, PT, R29.reuse, 0x10, PT ;  /* 0x000000101d00780c */ /* 0x040fe20003f26070 */
[----:B------:R-:W-:Y:S01]  /*0ac0*/  IMAD.MOV.U32 R13, RZ, RZ, RZ ;  /* 0x000000ffff0d7224 */ /* 0x000fe200078e00ff */
[----:B------:R-:W-:Y:S01]  /*0ad0*/  LOP3.LUT R31, R29, 0xf, RZ, 0xc0, !PT ;  /* 0x0000000f1d1f7812 */ /* 0x000fe200078ec0ff */
[----:B------:R-:W-:Y:S02]  /*0ae0*/  IMAD.MOV.U32 R15, RZ, RZ, R120 ;  /* 0x000000ffff0f7224 */ /* 0x000fe400078e0078 */
[----:B------:R-:W-:Y:S01]  /*0af0*/  IMAD.MOV.U32 R10, RZ, RZ, R121 ;  /* 0x000000ffff0a7224 */ /* 0x000fe200078e0079 */
[----:B------:R-:W-:Y:S02]  /*0b00*/  ISETP.NE.AND P0, PT, R31, RZ, PT ;  /* 0x000000ff1f00720c */ /* 0x000fe40003f05270 */
[----:B--2---:R-:W-:-:S05]  /*0b10*/  SHF.R.S32.HI R27, RZ, 0x1f, R40 ;  /* 0x0000001fff1b7819 */ /* 0x004fca0000011428 */
[----:B------:R-:W-:Y:S06]  /*0b20*/  @!P1 BRA `(.L_x_4) ;  /* 0x0000000400ac9947 */ /* 0x000fec0003800000 */
[----:B------:R-:W-:Y:S01]  /*0b30*/  IADD3 R8, P1, PT, R40, R23, RZ ;  /* 0x0000001728087210 */ /* 0x000fe20007f3e0ff */
[----:B------:R-:W-:Y:S01]  /*0b40*/  IMAD.MOV.U32 R15, RZ, RZ, R120 ;  /* 0x000000ffff0f7224 */ /* 0x000fe200078e0078 */
[----:B------:R-:W-:Y:S01]  /*0b50*/  LOP3.LUT R13, R29, 0x7ffffff0, RZ, 0xc0, !PT ;  /* 0x7ffffff01d0d7812 */ /* 0x000fe200078ec0ff */
[----:B------:R-:W-:Y:S02]  /*0b60*/  IMAD.MOV.U32 R10, RZ, RZ, R121 ;  /* 0x000000ffff0a7224 */ /* 0x000fe400078e0079 */
[----:B------:R-:W-:Y:S02]  /*0b70*/  IMAD.X R9, R27, 0x1, R25, P1 ;  /* 0x000000011b097824 */ /* 0x000fe400008e0619 */
[----:B------:R-:W-:-:S07]  /*0b80*/  IMAD.MOV R33, RZ, RZ, -R13 ;  /* 0x000000ffff217224 */ /* 0x000fce00078e0a0d */
.L_x_5:
[----:B------:R-:W2:Y:S04]  /*0b90*/  LDG.E.S8 R17, desc[UR4][R8.64+-0x7] ;  /* 0xfffff90408117981 */ /* 0x000ea8000c1e1300 */
[----:B------:R-:W3:Y:S04]  /*0ba0*/  LDG.E.S8 R19, desc[UR4][R8.64+-0x6] ;  /* 0xfffffa0408137981 */ /* 0x000ee8000c1e1300 */
[----:B------:R-:W4:Y:S04]  /*0bb0*/  LDG.E.S8 R14, desc[UR4][R8.64+-0x5] ;  /* 0xfffffb04080e7981 */ /* 0x000f28000c1e1300 */
[----:B------:R-:W5:Y:S04]  /*0bc0*/  LDG.E.S8 R16, desc[UR4][R8.64+-0x4] ;  /* 0xfffffc0408107981 */ /* 0x000f68000c1e1300 */
        /* <DEDUP_REMOVED lines=11> */
[----:B------:R0:W5:Y:S01]  /*0c80*/  LDG.E.S8 R21, desc[UR4][R8.64+0x8] ;  /* 0x0000080408157981 */ /* 0x000162000c1e1300 */
[----:B------:R-:W-:-:S05]  /*0c90*/  VIADD R33, R33, 0x10 ;  /* 0x0000001021217836 */ /* 0x000fca0000000000 */
[----:B------:R-:W-:Y:S02]  /*0ca0*/  ISETP.NE.AND P1, PT, R33, RZ, PT ;  /* 0x000000ff2100720c */ /* 0x000fe40003f25270 */
[----:B0-----:R-:W-:-:S05]  /*0cb0*/  IADD3 R8, P2, PT, R8, 0x10, RZ ;  /* 0x0000001008087810 */ /* 0x001fca0007f5e0ff */
[----:B------:R-:W-:Y:S01]  /*0cc0*/  IMAD.X R9, RZ, RZ, R9, P2 ;  /* 0x000000ffff097224 */ /* 0x000fe200010e0609 */
[----:B--2---:R-:W-:-:S05]  /*0cd0*/  LOP3.LUT R10, R10, R17, RZ, 0x3c, !PT ;  /* 0x000000110a0a7212 */ /* 0x004fca00078e3cff */
[----:B------:R-:W-:-:S05]  /*0ce0*/  IMAD R10, R10, R15, RZ ;  /* 0x0000000f0a0a7224 */ /* 0x000fca00078e02ff */
[----:B------:R-:W-:-:S04]  /*0cf0*/  SHF.R.U32.HI R17, RZ, 0x10, R10 ;  /* 0x00000010ff117819 */ /* 0x000fc8000001160a */
[----:B------:R-:W-:-:S04]  /*0d00*/  LOP3.LUT R10, R17, R10, RZ, 0x3c, !PT ;  /* 0x0000000a110a7212 */ /* 0x000fc800078e3cff */
[C---:B------:R-:W-:Y:S02]  /*0d10*/  LOP3.LUT R12, R10.reuse, R15, RZ, 0x3c, !PT ;  /* 0x0000000f0a0c7212 */ /* 0x040fe400078e3cff */
[----:B---3--:R-:W-:-:S05]  /*0d20*/  LOP3.LUT R19, R10, R19, RZ, 0x3c, !PT ;  /* 0x000000130a137212 */ /* 0x008fca00078e3cff */
[----:B------:R-:W-:-:S05]  /*0d30*/  IMAD R12, R12, R19, RZ ;  /* 0x000000130c0c7224 */ /* 0x000fca00078e02ff */
[----:B------:R-:W-:-:S04]  /*0d40*/  SHF.R.U32.HI R17, RZ, 0x10, R12 ;  /* 0x00000010ff117819 */ /* 0x000fc8000001160c */
[----:B------:R-:W-:-:S04]  /*0d50*/  LOP3.LUT R17, R17, R12, RZ, 0x3c, !PT ;  /* 0x0000000c11117212 */ /* 0x000fc800078e3cff */
[C---:B------:R-:W-:Y:S02]  /*0d60*/  LOP3.LUT R10, R17.reuse, R10, R15, 0x96, !PT ;  /* 0x0000000a110a7212 */ /* 0x040fe400078e960f */
[----:B----4-:R-:W-:-:S05]  /*0d70*/  LOP3.LUT R17, R17, R14, RZ, 0x3c, !PT ;  /* 0x0000000e11117212 */ /* 0x010fca00078e3cff */
[----:B------:R-:W-:-:S05]  /*0d80*/  IMAD R17, R10, R17, RZ ;  /* 0x000000110a117224 */ /* 0x000fca00078e02ff */
[----:B------:R-:W-:-:S04]  /*0d90*/  SHF.R.U32.HI R12, RZ, 0x10, R17 ;  /* 0x00000010ff0c7819 */ /* 0x000fc80000011611 */
[----:B------:R-:W-:-:S04]  /*0da0*/  LOP3.LUT R17, R12, R17, RZ, 0x3c, !PT ;  /* 0x000000110c117212 */ /* 0x000fc800078e3cff */
[C---:B------:R-:W-:Y:S02]  /*0db0*/  LOP3.LUT R12, R17.reuse, R10, RZ, 0x3c, !PT ;  /* 0x0000000a110c7212 */ /* 0x040fe400078e3cff */
[----:B-----5:R-:W-:-:S05]  /*0dc0*/  LOP3.LUT R15, R17, R16, RZ, 0x3c, !PT ;  /* 0x00000010110f7212 */ /* 0x020fca00078e3cff */
[----:B------:R-:W-:-:S05]  /*0dd0*/  IMAD R12, R12, R15, RZ ;  /* 0x0000000f0c0c7224 */ /* 0x000fca00078e02ff */
[----:B------:R-:W-:-:S04]  /*0de0*/  SHF.R.U32.HI R15, RZ, 0x10, R12 ;  /* 0x00000010ff0f7819 */ /* 0x000fc8000001160c */
[----:B------:R-:W-:-:S04]  /*0df0*/  LOP3.LUT R15, R15, R12, RZ, 0x3c, !PT ;  /* 0x0000000c0f0f7212 */ /* 0x000fc800078e3cff */
[C---:B------:R-:W-:Y:S02]  /*0e00*/  LOP3.LUT R10, R15.reuse, R17, R10, 0x96, !PT ;  /* 0x000000110f0a7212 */ /* 0x040fe400078e960a */
[----:B------:R-:W-:-:S05]  /*0e10*/  LOP3.LUT R15, R15, R18, RZ, 0x3c, !PT ;  /* 0x000000120f0f7212 */ /* 0x000fca00078e3cff */
[----:B------:R-:W-:-:S05]  /*0e20*/  IMAD R15, R10, R15, RZ ;  /* 0x0000000f0a0f7224 */ /* 0x000fca00078e02ff */
[----:B------:R-:W-:-:S04]  /*0e30*/  SHF.R.U32.HI R12, RZ, 0x10, R15 ;  /* 0x00000010ff0c7819 */ /* 0x000fc8000001160f */
[----:B------:R-:W-:-:S04]  /*0e40*/  LOP3.LUT R15, R12, R15, RZ, 0x3c, !PT ;  /* 0x0000000f0c0f7212 */ /* 0x000fc800078e3cff */
[C---:B------:R-:W-:Y:S02]  /*0e50*/  LOP3.LUT R12, R15.reuse, R10, RZ, 0x3c, !PT ;  /* 0x0000000a0f0c7212 */ /* 0x040fe400078e3cff */
[----:B------:R-:W-:-:S05]  /*0e60*/  LOP3.LUT R17, R15, R20, RZ, 0x3c, !PT ;  /* 0x000000140f117212 */ /* 0x000fca00078e3cff */
        /* <DEDUP_REMOVED lines=53> */
[----:B------:R-:W-:Y:S01]  /*11c0*/  LOP3.LUT R15, R10, R38, R15, 0x96, !PT ;  /* 0x000000260a0f7212 */ /* 0x000fe200078e960f */
[----:B------:R-:W-:Y:S06]  /*11d0*/  @P1 BRA `(.L_x_5) ;  /* 0xfffffff8006c1947 */ /* 0x000fec000383ffff */
.L_x_4:
[----:B------:R-:W-:Y:S05]  /*11e0*/  @!P0 BRA `(.L_x_3) ;  /* 0x0000000400b88947 */ /* 0x000fea0003800000 */
[----:B------:R-:W-:Y:S02]  /*11f0*/  ISETP.GE.U32.AND P0, PT, R31, 0x8, PT ;  /* 0x000000081f00780c */ /* 0x000fe40003f06070 */
[----:B------:R-:W-:-:S04]  /*1200*/  LOP3.LUT R24, R29, 0x7, RZ, 0xc0, !PT ;  /* 0x000000071d187812 */ /* 0x000fc800078ec0ff */
[----:B------:R-:W-:-:S07]  /*1210*/  ISETP.NE.AND P1, PT, R24, RZ, PT ;  /* 0x000000ff1800720c */ /* 0x000fce0003f25270 */
[----:B------:R-:W-:Y:S06]  /*1220*/  @!P0 BRA `(.L_x_6) ;  /* 0x0000000000cc8947 */ /* 0x000fec0003800000 */
[----:B------:R-:W-:-:S04]  /*1230*/  IADD3 R8, P0, P2, R2, R13, R40 ;  /* 0x0000000d02087210 */ /* 0x000fc80007a1e028 */
[----:B------:R-:W-:-:S05]  /*1240*/  IADD3.X R9, PT, PT, R3, RZ, R27, P0, P2 ;  /* 0x000000ff03097210 */ /* 0x000fca00007e441b */
[----:B------:R-:W2:Y:S04]  /*1250*/  LDG.E.S8 R17, desc[UR4][R8.64] ;  /* 0x0000000408117981 */ /* 0x000ea8000c1e1300 */
[----:B------:R-:W3:Y:S04]  /*1260*/  LDG.E.S8 R19, desc[UR4][R8.64+0x1] ;  /* 0x0000010408137981 */ /* 0x000ee8000c1e1300 */
[----:B------:R-:W4:Y:S04]  /*1270*/  LDG.E.S8 R14, desc[UR4][R8.64+0x2] ;  /* 0x00000204080e7981 */ /* 0x000f28000c1e1300 */
[----:B------:R-:W5:Y:S04]  /*1280*/  LDG.E.S8 R16, desc[UR4][R8.64+0x3] ;  /* 0x0000030408107981 */ /* 0x000f68000c1e1300 */
[----:B------:R-:W5:Y:S04]  /*1290*/  LDG.E.S8 R18, desc[UR4][R8.64+0x4] ;  /* 0x0000040408127981 */ /* 0x000f68000c1e1300 */
[----:B------:R-:W5:Y:S04]  /*12a0*/  LDG.E.S8 R20, desc[UR4][R8.64+0x5] ;  /* 0x0000050408147981 */ /* 0x000f68000c1e1300 */
[----:B------:R-:W5:Y:S04]  /*12b0*/  LDG.E.S8 R22, desc[UR4][R8.64+0x6] ;  /* 0x0000060408167981 */ /* 0x000f68000c1e1300 */
[----:B------:R0:W5:Y:S01]  /*12c0*/  LDG.E.S8 R21, desc[UR4][R8.64+0x7] ;  /* 0x0000070408157981 */ /* 0x000162000c1e1300 */
[----:B------:R-:W-:Y:S01]  /*12d0*/  VIADD R13, R13, 0x8 ;  /* 0x000000080d0d7836 */ /* 0x000fe20000000000 */
        /* <DEDUP_REMOVED lines=12> */
[----:B0-----:R-:W-:-:S04]  /*13a0*/  SHF.R.U32.HI R8, RZ, 0x10, R17 ;  /* 0x00000010ff087819 */ /* 0x001fc80000011611 */
        /* <DEDUP_REMOVED lines=26> */
[----:B------:R-:W-:-:S07]  /*1550*/  LOP3.LUT R15, R10, R22, R9, 0x96, !PT ;  /* 0x000000160a0f7212 */ /* 0x000fce00078e9609 */
.L_x_6:
        /* <DEDUP_REMOVED lines=31> */
[----:B------:R-:W-:-:S07]  /*1750*/  LOP3.LUT R15, R10, R14, R15, 0x96, !PT ;  /* 0x0000000e0a0f7212 */ /* 0x000fce00078e960f */
.L_x_7:
[----:B------:R-:W-:Y:S05]  /*1760*/  @!P1 BRA `(.L_x_3) ;  /* 0x0000000000589947 */ /* 0x000fea0003800000 */
[----:B------:R-:W-:-:S04]  /*1770*/  IADD3 R8, P0, P1, R2, R13, R40 ;  /* 0x0000000d02087210 */ /* 0x000fc8000791e028 */
[----:B------:R-:W-:-:S05]  /*1780*/  IADD3.X R9, PT, PT, R3, RZ, R27, P0, P1 ;  /* 0x000000ff03097210 */ /* 0x000fca00007e241b */
[----:B------:R-:W2:Y:S01]  /*1790*/  LDG.E.S8 R13, desc[UR4][R8.64] ;  /* 0x00000004080d7981 */ /* 0x000ea2000c1e1300 */
[----:B------:R-:W-:Y:S02]  /*17a0*/  ISETP.NE.AND P0, PT, R29, 0x1, PT ;  /* 0x000000011d00780c */ /* 0x000fe40003f05270 */
[----:B--2---:R-:W-:-:S05]  /*17b0*/  LOP3.LUT R10, R10, R13, RZ, 0x3c, !PT ;  /* 0x0000000d0a0a7212 */ /* 0x004fca00078e3cff */
[----:B------:R-:W-:-:S05]  /*17c0*/  IMAD R10, R10, R15, RZ ;  /* 0x0000000f0a0a7224 */ /* 0x000fca00078e02ff */
[----:B------:R-:W-:-:S04]  /*17d0*/  SHF.R.U32.HI R13, RZ, 0x10, R10 ;  /* 0x00000010ff0d7819 */ /* 0x000fc8000001160a */
[----:B------:R-:W-:Y:S01]  /*17e0*/  LOP3.LUT R10, R13, R10, RZ, 0x3c, !PT ;  /* 0x0000000a0d0a7212 */ /* 0x000fe200078e3cff */
[----:B------:R-:W-:Y:S06]  /*17f0*/  @!P0 BRA `(.L_x_3) ;  /* 0x0000000000348947 */ /* 0x000fec0003800000 */
[----:B------:R-:W2:Y:S01]  /*1800*/  LDG.E.S8 R13, desc[UR4][R8.64+0x1] ;  /* 0x00000104080d7981 */ /* 0x000ea2000c1e1300 */
[----:B------:R-:W-:-:S13]  /*1810*/  ISETP.NE.AND P0, PT, R29, 0x2, PT ;  /* 0x000000021d00780c */ /* 0x000fda0003f05270 */
[----:B------:R-:W3:Y:S01]  /*1820*/  @P0 LDG.E.S8 R17, desc[UR4][R8.64+0x2] ;  /* 0x0000020408110981 */ /* 0x000ee2000c1e1300 */
[C---:B------:R-:W-:Y:S02]  /*1830*/  LOP3.LUT R12, R10.reuse, R15, RZ, 0x3c, !PT ;  /* 0x0000000f0a0c7212 */ /* 0x040fe400078e3cff */
[----:B--2---:R-:W-:-:S05]  /*1840*/  LOP3.LUT R13, R10, R13, RZ, 0x3c, !PT ;  /* 0x0000000d0a0d7212 */ /* 0x004fca00078e3cff */
[----:B------:R-:W-:-:S05]  /*1850*/  IMAD R13, R12, R13, RZ ;  /* 0x0000000d0c0d7224 */ /* 0x000fca00078e02ff */
[----:B------:R-:W-:-:S04]  /*1860*/  SHF.R.U32.HI R10, RZ, 0x10, R13 ;  /* 0x00000010ff0a7819 */ /* 0x000fc8000001160d */
[----:B------:R-:W-:-:S04]  /*1870*/  LOP3.LUT R10, R10, R13, RZ, 0x3c, !PT ;  /* 0x0000000d0a0a7212 */ /* 0x000fc800078e3cff */
[C---:B------:R-:W-:Y:S02]  /*1880*/  @P0 LOP3.LUT R12, R10.reuse, R12, RZ, 0x3c, !PT ;  /* 0x0000000c0a0c0212 */ /* 0x040fe400078e3cff */
[----:B---3--:R-:W-:-:S05]  /*1890*/  @P0 LOP3.LUT R17, R10, R17, RZ, 0x3c, !PT ;  /* 0x000000110a110212 */ /* 0x008fca00078e3cff */
[----:B------:R-:W-:-:S05]  /*18a0*/  @P0 IMAD R12, R17, R12, RZ ;  /* 0x0000000c110c0224 */ /* 0x000fca00078e02ff */
[----:B------:R-:W-:-:S04]  /*18b0*/  @P0 SHF.R.U32.HI R13, RZ, 0x10, R12 ;  /* 0x00000010ff0d0819 */ /* 0x000fc8000001160c */
[----:B------:R-:W-:-:S07]  /*18c0*/  @P0 LOP3.LUT R10, R13, R12, RZ, 0x3c, !PT ;  /* 0x0000000c0d0a0212 */ /* 0x000fce00078e3cff */
.L_x_3:
[----:B------:R-:W-:-:S05]  /*18d0*/  IMAD R8, R10, -0x7b935975, RZ ;  /* 0x846ca68b0a087824 */ /* 0x000fca00078e02ff */
[----:B------:R-:W-:-:S04]  /*18e0*/  SHF.R.U32.HI R9, RZ, 0x10, R8 ;  /* 0x00000010ff097819 */ /* 0x000fc80000011608 */
[----:B------:R-:W-:-:S05]  /*18f0*/  LOP3.LUT R9, R9, R8, RZ, 0x3c, !PT ;  /* 0x0000000809097212 */ /* 0x000fca00078e3cff */
[----:B------:R-:W-:-:S05]  /*1900*/  IMAD.HI.U32 R8, R9, 0x51eb851f, RZ ;  /* 0x51eb851f09087827 */ /* 0x000fca00078e00ff */
[----:B------:R-:W-:-:S05]  /*1910*/  SHF.R.U32.HI R8, RZ, 0x5, R8 ;  /* 0x00000005ff087819 */ /* 0x000fca0000011608 */
[----:B------:R-:W-:-:S04]  /*1920*/  IMAD R8, R8, -0x64, R9 ;  /* 0xffffff9c08087824 */ /* 0x000fc800078e0209 */
[----:B------:R-:W-:-:S05]  /*1930*/  IMAD R8, R8, 0x4, R1 ;  /* 0x0000000408087824 */ /* 0x000fca00078e0201 */
[----:B------:R-:W2:Y:S01]  /*1940*/  LDL R9, [R8] ;  /* 0x0000000008097983 */ /* 0x000ea20000100800 */
[----:B------:R-:W-:-:S05]  /*1950*/  VIADD R11, R11, 0x1 ;  /* 0x000000010b0b7836 */ /* 0x000fca0000000000 */
[----:B------:R-:W-:Y:S01]  /*1960*/  ISETP.NE.AND P0, PT, R11, R124, PT ;  /* 0x0000007c0b00720c */ /* 0x000fe20003f05270 */
[----:B--2---:R-:W-:-:S05]  /*1970*/  VIADD R9, R9, 0x1 ;  /* 0x0000000109097836 */ /* 0x004fca0000000000 */
[----:B------:R0:W-:Y:S07]  /*1980*/  STL [R8], R9 ;  /* 0x0000000908007387 */ /* 0x0001ee0000100800 */
[----:B------:R-:W-:Y:S05]  /*1990*/  @P0 BRA `(.L_x_8) ;  /* 0xfffffff000280947 */ /* 0x000fea000383ffff */
[----:B------:R-:W2:Y:S04]  /*19a0*/  LDL.128 R132, [R1] ;  /* 0x0000000001847983 */ /* 0x000ea80000100c00 */
[----:B------:R-:W3:Y:S04]  /*19b0*/  LDL.128 R92, [R1+0x10] ;  /* 0x00001000015c7983 */ /* 0x000ee80000100c00 */
[----:B------:R-:W4:Y:S04]  /*19c0*/  LDL.128 R96, [R1+0x20] ;  /* 0x0000200001607983 */ /* 0x000f280000100c00 */
[----:B------:R-:W5:Y:S04]  /*19d0*/  LDL.128 R100, [R1+0x30] ;  /* 0x0000300001647983 */ /* 0x000f680000100c00 */
        /* <DEDUP_REMOVED lines=19> */
[----:B0-----:R-:W5:Y:S04]  /*1b10*/  LDL.128 R8, [R1+0x170] ;  /* 0x0001700001087983 */ /* 0x001f680000100c00 */
[----:B------:R-:W5:Y:S01]  /*1b20*/  LDL.128 R4, [R1+0x180] ;  /* 0x0001800001047983 */ /* 0x000f620000100c00 */
[----:B--2---:R0:W1:Y:S08]  /*1b30*/  I2F.F64 R78, R132 ;  /* 0x00000084004e7312 */ /* 0x0040700000201c00 */
[----:B------:R0:W2:Y:S08]  /*1b40*/  I2F.F64 R76, R133 ;  /* 0x00000085004c7312 */ /* 0x0000b00000201c00 */
[----:B------:R0:W0:Y:S08]  /*1b50*/  I2F.F64 R74, R134 ;  /* 0x00000086004a7312 */ /* 0x0000300000201c00 */
[----:B------:R0:W0:Y:S08]  /*1b60*/  I2F.F64 R72, R135 ;  /* 0x0000008700487312 */ /* 0x0000300000201c00 */
[----:B---3--:R3:W0:Y:S08]  /*1b70*/  I2F.F64 R2, R92 ;  /* 0x0000005c00027312 */ /* 0x0086300000201c00 */
[----:B------:R3:W0:Y:S08]  /*1b80*/  I2F.F64 R82, R93 ;  /* 0x0000005d00527312 */ /* 0x0006300000201c00 */
[----:B------:R3:W0:Y:S08]  /*1b90*/  I2F.F64 R80, R94 ;  /* 0x0000005e00507312 */ /* 0x0006300000201c00 */
[----:B------:R3:W0:Y:S08]  /*1ba0*/  I2F.F64 R86, R95 ;  /* 0x0000005f00567312 */ /* 0x0006300000201c00 */
[----:B----4-:R3:W4:Y:S08]  /*1bb0*/  I2F.F64 R84, R96 ;  /* 0x0000006000547312 */ /* 0x0107300000201c00 */
[----:B------:R3:W0:Y:S08]  /*1bc0*/  I2F.F64 R88, R97 ;  /* 0x0000006100587312 */ /* 0x0006300000201c00 */
[----:B------:R3:W0:Y:S08]  /*1bd0*/  I2F.F64 R122, R98 ;  /* 0x00000062007a7312 */ /* 0x0006300000201c00 */
[----:B------:R3:W0:Y:S08]  /*1be0*/  I2F.F64 R128, R99 ;  /* 0x0000006300807312 */ /* 0x0006300000201c00 */
[----:B-----5:R3:W0:Y:S08]  /*1bf0*/  I2F.F64 R126, R100 ;  /* 0x00000064007e7312 */ /* 0x0206300000201c00 */
[----:B------:R3:W0:Y:S08]  /*1c00*/  I2F.F64 R132, R101 ;  /* 0x0000006500847312 */ /* 0x0006300000201c00 */
        /* <DEDUP_REMOVED lines=85> */
[----:B-12-4-:R3:W0:Y:S02]  /*2160*/  I2F.F64 R34, R7 ;  /* 0x0000000700227312 */ /* 0x0166240000201c00 */
.L_x_2:
[----:B---3--:R-:W1:Y:S01]  /*2170*/  MUFU.RCP64H R5, 100 ;  /* 0x4059000000057908 */ /* 0x008e620000001800 */
[----:B------:R-:W-:Y:S02]  /*2180*/  IMAD.MOV.U32 R8, RZ, RZ, 0x0 ;  /* 0x00000000ff087424 */ /* 0x000fe400078e00ff */
[----:B------:R-:W-:Y:S02]  /*2190*/  IMAD.MOV.U32 R9, RZ, RZ, 0x40590000 ;  /* 0x40590000ff097424 */ /* 0x000fe400078e00ff */
[----:B------:R-:W-:-:S03]  /*21a0*/  IMAD.MOV.U32 R4, RZ, RZ, 0x1 ;  /* 0x00000001ff047424 */ /* 0x000fc600078e00ff */
[----:B------:R-:W2:Y:S03]  /*21b0*/  I2F.F64 R124, R124 ;  /* 0x0000007c007c7312 */ /* 0x000ea60000201c00 */
[----:B-1----:R-:W-:Y:S01]  /*21c0*/  DFMA R6, R4, -R8, 1 ;  /* 0x3ff000000406742b */ /* 0x002fe20000000808 */
[----:B--2---:R-:W-:-:S07]  /*21d0*/  FSETP.GEU.AND P1, PT, |R125|, 6.5827683646048100446e-37, PT ;  /* 0x036000007d00780b */ /* 0x004fce0003f2e200 */
[----:B------:R-:W-:-:S08]  /*21e0*/  DFMA R6, R6, R6, R6 ;  /* 0x000000060606722b */ /* 0x000fd00000000006 */
[----:B------:R-:W-:-:S08]  /*21f0*/  DFMA R6, R4, R6, R4 ;  /* 0x000000060406722b */ /* 0x000fd00000000004 */
[----:B------:R-:W-:-:S08]  /*2200*/  DFMA R4, R6, -R8, 1 ;  /* 0x3ff000000604742b */ /* 0x000fd00000000808 */
[----:B------:R-:W-:-:S08]  /*2210*/  DFMA R4, R6, R4, R6 ;  /* 0x000000040604722b */ /* 0x000fd00000000006 */
[----:B------:R-:W-:-:S08]  /*2220*/  DMUL R6, R124, R4 ;  /* 0x000000047c067228 */ /* 0x000fd00000000000 */
[----:B------:R-:W-:-:S08]  /*2230*/  DFMA R8, R6, -100, R124 ;  /* 0xc05900000608782b */ /* 0x000fd0000000007c */
[----:B------:R-:W-:-:S10]  /*2240*/  DFMA R4, R4, R8, R6 ;  /* 0x000000080404722b */ /* 0x000fd40000000006 */
[----:B------:R-:W-:-:S05]  /*2250*/  FFMA R6, RZ, 3.390625, R5 ;  /* 0x40590000ff067823 */ /* 0x000fca0000000005 */
[----:B------:R-:W-:-:S13]  /*2260*/  FSETP.GT.AND P0, PT, |R6|, 1.469367938527859385e-39, PT ;  /* 0x001000000600780b */ /* 0x000fda0003f04200 */
[----:B------:R-:W-:Y:S05]  /*2270*/  @P0 BRA P1, `(.L_x_9) ;  /* 0x0000000000200947 */ /* 0x000fea0000800000 */
[----:B------:R-:W-:Y:S01]  /*2280*/  IMAD.MOV.U32 R10, RZ, RZ, R124 ;  /* 0x000000ffff0a7224 */ /* 0x000fe200078e007c */
[----:B------:R-:W-:Y:S01]  /*2290*/  MOV R4, 0x22e0 ;  /* 0x000022e000047802 */ /* 0x000fe20000000f00 */
[----:B------:R-:W-:Y:S02]  /*22a0*/  IMAD.MOV.U32 R11, RZ, RZ, R125 ;  /* 0x000000ffff0b7224 */ /* 0x000fe400078e007d */
[----:B------:R-:W-:Y:S02]  /*22b0*/  IMAD.MOV.U32 R6, RZ, RZ, RZ ;  /* 0x000000ffff067224 */ /* 0x000fe400078e00ff */
[----:B------:R-:W-:-:S07]  /*22c0*/  IMAD.MOV.U32 R7, RZ, RZ, 0x40590000 ;  /* 0x40590000ff077424 */ /* 0x000fce00078e00ff */
[----:B0----5:R-:W-:Y:S05]  /*22d0*/  CALL.REL.NOINC `($__internal_0_$__cuda_sm20_div_rn_f64_full) ;  /* 0x0000001000787944 */ /* 0x021fea0003c00000 */
[----:B------:R-:W-:Y:S02]  /*22e0*/  IMAD.MOV.U32 R4, RZ, RZ, R62 ;  /* 0x000000ffff047224 */ /* 0x000fe400078e003e */
[----:B------:R-:W-:-:S07]  /*22f0*/  IMAD.MOV.U32 R5, RZ, RZ, R63 ;  /* 0x000000ffff057224 */ /* 0x000fce00078e003f */
.L_x_9:
[C---:B------:R-:W-:Y:S01]  /*2300*/  DADD R76, -R4.reuse, R76 ;  /* 0x00000000044c7229 */ /* 0x040fe2000000014c */
[----:B------:R-:W-:Y:S01]  /*2310*/  IMAD.MOV.U32 R6, RZ, RZ, 0x0 ;  /* 0x00000000ff067424 */ /* 0x000fe200078e00ff */
[C---:B------:R-:W-:Y:S01]  /*2320*/  DADD R78, -R4.reuse, R78 ;  /* 0x00000000044e7229 */ /* 0x040fe2000000014e */
[----:B------:R-:W-:Y:S01]  /*2330*/  IMAD.MOV.U32 R7, RZ, RZ, 0x40590000 ;  /* 0x40590000ff077424 */ /* 0x000fe200078e00ff */
[C---:B0-----:R-:W-:Y:S01]  /*2340*/  DADD R74, -R4.reuse, R74 ;  /* 0x00000000044a7229 */ /* 0x041fe2000000014a */
[----:B------:R-:W-:Y:S01]  /*2350*/  BSSY.RECONVERGENT B0, `(.L_x_10) ;  /* 0x00000dc000007945 */ /* 0x000fe20003800200 */
[----:B------:R-:W-:Y:S02]  /*2360*/  DADD R72, -R4, R72 ;  /* 0x0000000004487229 */ /* 0x000fe40000000148 */
[----:B------:R-:W-:Y:S02]  /*2370*/  DMUL R76, R76, R76 ;  /* 0x0000004c4c4c7228 */ /* 0x000fe40000000000 */
[----:B------:R-:W-:-:S02]  /*2380*/  DADD R2, -R4, R2 ;  /* 0x0000000004027229 */ /* 0x000fc40000000102 */
[C---:B------:R-:W-:Y:S02]  /*2390*/  DADD R82, -R4.reuse, R82 ;  /* 0x0000000004527229 */ /* 0x040fe40000000152 */
[----:B------:R-:W-:Y:S02]  /*23a0*/  DADD R80, -R4, R80 ;  /* 0x0000000004507229 */ /* 0x000fe40000000150 */
[----:B------:R-:W-:Y:S02]  /*23b0*/  DFMA R76, R78, R78, R76 ;  /* 0x0000004e4e4c722b */ /* 0x000fe4000000004c */
[C---:B------:R-:W-:Y:S02]  /*23c0*/  DADD R86, -R4.reuse, R86 ;  /* 0x0000000004567229 */ /* 0x040fe40000000156 */
[C---:B------:R-:W-:Y:S02]  /*23d0*/  DADD R84, -R4.reuse, R84 ;  /* 0x0000000004547229 */ /* 0x040fe40000000154 */
[----:B------:R-:W-:-:S02]  /*23e0*/  DADD R88, -R4, R88 ;  /* 0x0000000004587229 */ /* 0x000fc40000000158 */
[----:B------:R-:W-:Y:S02]  /*23f0*/  DFMA R76, R74, R74, R76 ;  /* 0x0000004a4a4c722b */ /* 0x000fe4000000004c */
[C---:B------:R-:W-:Y:S02]  /*2400*/  DADD R122, -R4.reuse, R122 ;  /* 0x00000000047a7229 */ /* 0x040fe4000000017a */
[C---:B------:R-:W-:Y:S02]  /*2410*/  DADD R128, -R4.reuse, R128 ;  /* 0x0000000004807229 */ /* 0x040fe40000000180 */
[----:B------:R-:W-:Y:S02]  /*2420*/  DADD R126, -R4, R126 ;  /* 0x00000000047e7229 */ /* 0x000fe4000000017e */
[----:B------:R-:W-:Y:S02]  /*2430*/  DFMA R76, R72, R72, R76 ;  /* 0x00000048484c722b */ /* 0x000fe4000000004c */
[----:B------:R-:W-:-:S02]  /*2440*/  DADD R132, -R4, R132 ;  /* 0x0000000004847229 */ /* 0x000fc40000000184 */
[C---:B------:R-:W-:Y:S02]  /*2450*/  DADD R130, -R4.reuse, R130 ;  /* 0x0000000004827229 */ /* 0x040fe40000000182 */
[----:B------:R-:W-:Y:S02]  /*2460*/  DADD R134, -R4, R134 ;  /* 0x0000000004867229 */ /* 0x000fe40000000186 */
[----:B------:R-:W-:Y:S02]  /*2470*/  DFMA R76, R2, R2, R76 ;  /* 0x00000002024c722b */ /* 0x000fe4000000004c */
[C---:B------:R-:W-:Y:S01]  /*2480*/  DADD R92, -R4.reuse, R92 ;  /* 0x00000000045c7229 */ /* 0x040fe2000000015c */
[----:B------:R-:W0:Y:S01]  /*2490*/  MUFU.RCP64H R3, 100 ;  /* 0x4059000000037908 */ /* 0x000e220000001800 */
[C---:B------:R-:W-:Y:S01]  /*24a0*/  DADD R136, -R4.reuse, R136 ;  /* 0x0000000004887229 */ /* 0x040fe20000000188 */
[----:B------:R-:W-:Y:S01]  /*24b0*/  IMAD.MOV.U32 R2, RZ, RZ, 0x1 ;  /* 0x00000001ff027424 */ /* 0x000fe200078e00ff */
        /* <DEDUP_REMOVED lines=106> */
[----:B0-----:R-:W-:Y:S02]  /*2b60*/  DFMA R8, R2, -R6, 1 ;  /* 0x3ff000000208742b */ /* 0x001fe40000000806 */
[C---:B------:R-:W-:Y:S02]  /*2b70*/  DADD R32, -R4.reuse, R32 ;  /* 0x0000000004207229 */ /* 0x040fe40000000120 */
[----:B------:R-:W-:-:S02]  /*2b80*/  DADD R30, -R4, R30 ;  /* 0x00000000041e7229 */ /* 0x000fc4000000011e */
[----:B------:R-:W-:Y:S02]  /*2b90*/  DFMA R76, R108, R108, R76 ;  /* 0x0000006c6c4c722b */ /* 0x000fe4000000004c */
[----:B------:R-:W-:Y:S02]  /*2ba0*/  DFMA R8, R8, R8, R8 ;  /* 0x000000080808722b */ /* 0x000fe40000000008 */
[----:B------:R-:W-:-:S04]  /*2bb0*/  DADD R34, -R4, R34 ;  /* 0x0000000004227229 */ /* 0x000fc80000000122 */
[----:B------:R-:W-:Y:S02]  /*2bc0*/  DFMA R76, R152, R152, R76 ;  /* 0x00000098984c722b */ /* 0x000fe4000000004c */
[----:B------:R-:W-:-:S06]  /*2bd0*/  DFMA R8, R2, R8, R2 ;  /* 0x000000080208722b */ /* 0x000fcc0000000002 */
[----:B------:R-:W-:Y:S02]  /*2be0*/  DFMA R76, R110, R110, R76 ;  /* 0x0000006e6e4c722b */ /* 0x000fe4000000004c */
[----:B------:R-:W-:-:S06]  /*2bf0*/  DFMA R6, R8, -R6, 1 ;  /* 0x3ff000000806742b */ /* 0x000fcc0000000806 */
[----:B------:R-:W-:Y:S02]  /*2c00*/  DFMA R76, R154, R154, R76 ;  /* 0x0000009a9a4c722b */ /* 0x000fe4000000004c */
[----:B------:R-:W-:-:S06]  /*2c10*/  DFMA R6, R8, R6, R8 ;  /* 0x000000060806722b */ /* 0x000fcc0000000008 */
[----:B------:R-:W-:-:S08]  /*2c20*/  DFMA R76, R112, R112, R76 ;  /* 0x00000070704c722b */ /* 0x000fd0000000004c */
        /* <DEDUP_REMOVED lines=63> */
[----:B------:R-:W-:Y:S02]  /*3020*/  DMUL R2, R6, R76 ;  /* 0x0000004c06027228 */ /* 0x000fe40000000000 */
[----:B------:R-:W-:-:S06]  /*3030*/  FSETP.GEU.AND P1, PT, |R77|, 6.5827683646048100446e-37, PT ;  /* 0x036000004d00780b */ /* 0x000fcc0003f2e200 */
        /* <DEDUP_REMOVED lines=10> */
[----:B-----5:R-:W-:Y:S05]  /*30e0*/  CALL.REL.NOINC `($__internal_0_$__cuda_sm20_div_rn_f64_full) ;  /* 0x0000000000f47944 */ /* 0x020fea0003c00000 */
[----:B------:R-:W-:Y:S02]  /*30f0*/  IMAD.MOV.U32 R2, RZ, RZ, R62 ;  /* 0x000000ffff027224 */ /* 0x000fe400078e003e */
[----:B------:R-:W-:-:S07]  /*3100*/  IMAD.MOV.U32 R3, RZ, RZ, R63 ;  /* 0x000000ffff037224 */ /* 0x000fce00078e003f */
.L_x_11:
[----:B------:R-:W-:Y:S05]  /*3110*/  BSYNC.RECONVERGENT B0 ;  /* 0x0000000000007941 */ /* 0x000fea0003800200 */
.L_x_10:
[----:B------:R-:W0:Y:S01]  /*3120*/  MUFU.RSQ64H R5, R3 ;  /* 0x0000000300057308 */ /* 0x000e220000001c00 */
[----:B------:R-:W-:Y:S01]  /*3130*/  VIADD R4, R3, 0xfcb00000 ;  /* 0xfcb0000003047836 */ /* 0x000fe20000000000 */
[----:B------:R-:W-:Y:S01]  /*3140*/  BSSY.RECONVERGENT B0, `(.L_x_12) ;  /* 0x0000011000007945 */ /* 0x000fe20003800200 */
[----:B------:R-:W-:Y:S02]  /*3150*/  IMAD.MOV.U32 R8, RZ, RZ, 0x0 ;  /* 0x00000000ff087424 */ /* 0x000fe400078e00ff */
[----:B------:R-:W-:Y:S01]  /*3160*/  IMAD.MOV.U32 R9, RZ, RZ, 0x3fd80000 ;  /* 0x3fd80000ff097424 */ /* 0x000fe200078e00ff */
[----:B------:R-:W-:Y:S01]  /*3170*/  ISETP.GE.U32.AND P0, PT, R4, 0x7ca00000, PT ;  /* 0x7ca000000400780c */ /* 0x000fe20003f06070 */
[----:B0-----:R-:W-:-:S08]  /*3180*/  DMUL R6, R4, R4 ;  /* 0x0000000404067228 */ /* 0x001fd00000000000 */
[----:B------:R-:W-:-:S08]  /*3190*/  DFMA R6, -R6, R2, 1 ;  /* 0x3ff000000606742b */ /* 0x000fd00000000102 */
[----:B------:R-:W-:Y:S02]  /*31a0*/  DFMA R8, R6, R8, 0.5 ;  /* 0x3fe000000608742b */ /* 0x000fe40000000008 */
[----:B------:R-:W-:-:S08]  /*31b0*/  DMUL R6, R4, R6 ;  /* 0x0000000604067228 */ /* 0x000fd00000000000 */
[----:B------:R-:W-:-:S08]  /*31c0*/  DFMA R10, R8, R6, R4 ;  /* 0x00000006080a722b */ /* 0x000fd00000000004 */
[----:B------:R-:W-:Y:S02]  /*31d0*/  DMUL R12, R10, R2 ;  /* 0x000000020a0c7228 */ /* 0x000fe40000000000 */
[----:B------:R-:W-:Y:S02]  /*31e0*/  VIADD R9, R11, 0xfff00000 ;  /* 0xfff000000b097836 */ /* 0x000fe40000000000 */
[----:B------:R-:W-:-:S04]  /*31f0*/  IMAD.MOV.U32 R8, RZ, RZ, R10 ;  /* 0x000000ffff087224 */ /* 0x000fc800078e000a */
[----:B------:R-:W-:-:S08]  /*3200*/  DFMA R14, R12, -R12, R2 ;  /* 0x8000000c0c0e722b */ /* 0x000fd00000000002 */
[----:B------:R-:W-:Y:S01]  /*3210*/  DFMA R6, R14, R8, R12 ;  /* 0x000000080e06722b */ /* 0x000fe2000000000c */
[----:B------:R-:W-:Y:S10]  /*3220*/  @!P0 BRA `(.L_x_13) ;  /* 0x0000000000088947 */ /* 0x000ff40003800000 */
[----:B------:R-:W-:-:S07]  /*3230*/  MOV R16, 0x3250 ;  /* 0x0000325000107802 */ /* 0x000fce0000000f00 */
[----:B-----5:R-:W-:Y:S05]  /*3240*/  CALL.REL.NOINC `($__internal_1_$__cuda_sm20_dsqrt_rn_f64_mediumpath_v1) ;  /* 0x0000000800087944 */ /* 0x020fea0003c00000 */
.L_x_13:
[----:B------:R-:W-:Y:S05]  /*3250*/  BSYNC.RECONVERGENT B0 ;  /* 0x0000000000007941 */ /* 0x000fea0003800200 */
.L_x_12:
[----:B------:R-:W0:Y:S01]  /*3260*/  LDCU UR6, c[0x0][0x3a0] ;  /* 0x00007400ff0677ac */ /* 0x000e220008000800 */
[----:B------:R-:W-:Y:S01]  /*3270*/  VIADD R0, R0, 0x1 ;  /* 0x0000000100007836 */ /* 0x000fe20000000000 */
[----:B------:R-:W-:-:S04]  /*3280*/  DADD R90, R6, R90 ;  /* 0x00000000065a7229 */ /* 0x000fc8000000005a */
[----:B0-----:R-:W-:-:S13]  /*3290*/  ISETP.NE.AND P0, PT, R0, UR6, PT ;  /* 0x0000000600007c0c */ /* 0x001fda000bf05270 */
[----:B------:R-:W-:Y:S05]  /*32a0*/  @P0 BRA `(.L_x_14) ;  /* 0xffffffcc00ac0947 */ /* 0x000fea000383ffff */
.L_x_1:
[----:B------:R-:W0:Y:S01]  /*32b0*/  I2F.F64 R4, UR6 ;  /* 0x0000000600047d12 */ /* 0x000e220008201c00 */
[----:B------:R-:W-:Y:S01]  /*32c0*/  IMAD.MOV.U32 R2, RZ, RZ, 0x1 ;  /* 0x00000001ff027424 */ /* 0x000fe200078e00ff */
[----:B------:R-:W1:Y:S01]  /*32d0*/  S2R R0, SR_TID.X ;  /* 0x0000000000007919 */ /* 0x000e620000002100 */
[----:B------:R-:W1:Y:S01]  /*32e0*/  S2UR UR6, SR_CTAID.X ;  /* 0x00000000000679c3 */ /* 0x000e620000002500 */
[----:B------:R-:W-:Y:S01]  /*32f0*/  FSETP.GEU.AND P1, PT, |R91|, 6.5827683646048100446e-37, PT ;  /* 0x036000005b00780b */ /* 0x000fe20003f2e200 */
[----:B------:R-:W-:Y:S06]  /*3300*/  BSSY.RECONVERGENT B0, `(.L_x_15) ;  /* 0x0000017000007945 */ /* 0x000fec0003800200 */
[----:B------:R-:W1:Y:S01]  /*3310*/  LDC R17, c[0x0][0x360] ;  /* 0x0000d800ff117b82 */ /* 0x000e620000000800 */
[----:B0-----:R-:W0:Y:S02]  /*3320*/  MUFU.RCP64H R3, R5 ;  /* 0x0000000500037308 */ /* 0x001e240000001800 */
[----:B0-----:R-:W-:Y:S01]  /*3330*/  DFMA R6, -R4, R2, 1 ;  /* 0x3ff000000406742b */ /* 0x001fe20000000102 */
[----:B-1----:R-:W-:-:S07]  /*3340*/  IMAD R17, R17, UR6, R0 ;  /* 0x0000000611117c24 */ /* 0x002fce000f8e0200 */
[----:B------:R-:W-:-:S08]  /*3350*/  DFMA R6, R6, R6, R6 ;  /* 0x000000060606722b */ /* 0x000fd00000000006 */
[----:B------:R-:W-:-:S08]  /*3360*/  DFMA R6, R2, R6, R2 ;  /* 0x000000060206722b */ /* 0x000fd00000000002 */
[----:B------:R-:W-:-:S08]  /*3370*/  DFMA R2, -R4, R6, 1 ;  /* 0x3ff000000402742b */ /* 0x000fd00000000106 */
[----:B------:R-:W-:-:S08]  /*3380*/  DFMA R2, R6, R2, R6 ;  /* 0x000000020602722b */ /* 0x000fd00000000006 */
[----:B------:R-:W-:-:S08]  /*3390*/  DMUL R6, R2, R90 ;  /* 0x0000005a02067228 */ /* 0x000fd00000000000 */
[----:B------:R-:W-:-:S08]  /*33a0*/  DFMA R8, -R4, R6, R90 ;  /* 0x000000060408722b */ /* 0x000fd0000000015a */
[----:B------:R-:W-:-:S10]  /*33b0*/  DFMA R2, R2, R8, R6 ;  /* 0x000000080202722b */ /* 0x000fd40000000006 */
[----:B------:R-:W-:-:S05]  /*33c0*/  FFMA R6, RZ, R5, R3 ;  /* 0x00000005ff067223 */ /* 0x000fca0000000003 */
[----:B------:R-:W-:-:S13]  /*33d0*/  FSETP.GT.AND P0, PT, |R6|, 1.469367938527859385e-39, PT ;  /* 0x001000000600780b */ /* 0x000fda0003f04200 */
[----:B------:R-:W-:Y:S05]  /*33e0*/  @P0 BRA P1, `(.L_x_16) ;  /* 0x0000000000200947 */ /* 0x000fea0000800000 */
[----:B------:R-:W-:Y:S01]  /*33f0*/  IMAD.MOV.U32 R6, RZ, RZ, R4 ;  /* 0x000000ffff067224 */ /* 0x000fe200078e0004 */
[----:B------:R-:W-:Y:S01]  /*3400*/  MOV R4, 0x3450 ;  /* 0x0000345000047802 */ /* 0x000fe20000000f00 */
[----:B------:R-:W-:Y:S02]  /*3410*/  IMAD.MOV.U32 R10, RZ, RZ, R90 ;  /* 0x000000ffff0a7224 */ /* 0x000fe400078e005a */
[----:B------:R-:W-:Y:S02]  /*3420*/  IMAD.MOV.U32 R11, RZ, RZ, R91 ;  /* 0x000000ffff0b7224 */ /* 0x000fe400078e005b */
[----:B------:R-:W-:-:S07]  /*3430*/  IMAD.MOV.U32 R7, RZ, RZ, R5 ;  /* 0x000000ffff077224 */ /* 0x000fce00078e0005 */
[----:B-----5:R-:W-:Y:S05]  /*3440*/  CALL.REL.NOINC `($__internal_0_$__cuda_sm20_div_rn_f64_full) ;  /* 0x00000000001c7944 */ /* 0x020fea0003c00000 */
[----:B------:R-:W-:Y:S02]  /*3450*/  IMAD.MOV.U32 R2, RZ, RZ, R62 ;  /* 0x000000ffff027224 */ /* 0x000fe400078e003e */
[----:B------:R-:W-:-:S07]  /*3460*/  IMAD.MOV.U32 R3, RZ, RZ, R63 ;  /* 0x000000ffff037224 */ /* 0x000fce00078e003f */
.L_x_16:
[----:B------:R-:W-:Y:S05]  /*3470*/  BSYNC.RECONVERGENT B0 ;  /* 0x0000000000007941 */ /* 0x000fea0003800200 */
.L_x_15:
[----:B------:R-:W0:Y:S02]  /*3480*/  LDC.64 R4, c[0x0][0x3b8] ;  /* 0x0000ee00ff047b82 */ /* 0x000e240000000a00 */
[----:B0-----:R-:W-:-:S05]  /*3490*/  IMAD.WIDE R4, R17, 0x8, R4 ;  /* 0x0000000811047825 */ /* 0x001fca00078e0204 */
[----:B------:R-:W-:Y:S01]  /*34a0*/  STG.E.64 desc[UR4][R4.64], R2 ;  /* 0x0000000204007986 */ /* 0x000fe2000c101b04 */
[----:B------:R-:W-:Y:S05]  /*34b0*/  EXIT ;  /* 0x000000000000794d */ /* 0x000fea0003800000 */
        .weak           $__internal_0_$__cuda_sm20_div_rn_f64_full
        .type           $__internal_0_$__cuda_sm20_div_rn_f64_full,@function
        .size           $__internal_0_$__cuda_sm20_div_rn_f64_full,($__internal_1_$__cuda_sm20_dsqrt_rn_f64_mediumpath_v1 - $__internal_0_$__cuda_sm20_div_rn_f64_full)
$__internal_0_$__cuda_sm20_div_rn_f64_full:
[C---:B------:R-:W-:Y:S01]  /*34c0*/  FSETP.GEU.AND P0, PT, |R7|.reuse, 1.469367938527859385e-39, PT ;  /* 0x001000000700780b */ /* 0x040fe20003f0e200 */
[----:B------:R-:W-:Y:S01]  /*34d0*/  IMAD.MOV.U32 R12, RZ, RZ, 0x1 ;  /* 0x00000001ff0c7424 */ /* 0x000fe200078e00ff */
[----:B------:R-:W-:Y:S01]  /*34e0*/  LOP3.LUT R8, R7, 0x800fffff, RZ, 0xc0, !PT ;  /* 0x800fffff07087812 */ /* 0x000fe200078ec0ff */
[----:B------:R-:W-:Y:S01]  /*34f0*/  IMAD.MOV.U32 R67, RZ, RZ, 0x1ca00000 ;  /* 0x1ca00000ff437424 */ /* 0x000fe200078e00ff */
[C---:B------:R-:W-:Y:S01]  /*3500*/  FSETP.GEU.AND P2, PT, |R11|.reuse, 1.469367938527859385e-39, PT ;  /* 0x001000000b00780b */ /* 0x040fe20003f4e200 */
[----:B------:R-:W-:Y:S01]  /*3510*/  BSSY.RECONVERGENT B1, `(.L_x_17) ;  /* 0x0000053000017945 */ /* 0x000fe20003800200 */
[----:B------:R-:W-:Y:S01]  /*3520*/  LOP3.LUT R9, R8, 0x3ff00000, RZ, 0xfc, !PT ;  /* 0x3ff0000008097812 */ /* 0x000fe200078efcff */
[----:B------:R-:W-:Y:S01]  /*3530*/  IMAD.MOV.U32 R8, RZ, RZ, R6 ;  /* 0x000000ffff087224 */ /* 0x000fe200078e0006 */
[----:B------:R-:W-:Y:S02]  /*3540*/  LOP3.LUT R69, R11, 0x7ff00000, RZ, 0xc0, !PT ;  /* 0x7ff000000b457812 */ /* 0x000fe400078ec0ff */
[----:B------:R-:W-:-:S03]  /*3550*/  LOP3.LUT R68, R7, 0x7ff00000, RZ, 0xc0, !PT ;  /* 0x7ff0000007447812 */ /* 0x000fc600078ec0ff */
[----:B------:R-:W-:Y:S01]  /*3560*/  @!P0 DMUL R8, R6, 8.98846567431157953865e+307 ;  /* 0x7fe0000006088828 */ /* 0x000fe20000000000 */
[----:B------:R-:W-:Y:S01]  /*3570*/  ISETP.GE.U32.AND P1, PT, R69, R68, PT ;  /* 0x000000444500720c */ /* 0x000fe20003f26070 */
[----:B------:R-:W-:Y:S02]  /*3580*/  IMAD.MOV.U32 R66, RZ, RZ, R69 ;  /* 0x000000ffff427224 */ /* 0x000fe400078e0045 */
[----:B------:R-:W-:Y:S02]  /*3590*/  @!P2 LOP3.LUT R5, R7, 0x7ff00000, RZ, 0xc0, !PT ;  /* 0x7ff000000705a812 */ /* 0x000fe400078ec0ff */
[----:B------:R-:W0:Y:S02]  /*35a0*/  MUFU.RCP64H R13, R9 ;  /* 0x00000009000d7308 */ /* 0x000e240000001800 */
[----:B------:R-:W-:-:S04]  /*35b0*/  @!P2 ISETP.GE.U32.AND P3, PT, R69, R5, PT ;  /* 0x000000054500a20c */ /* 0x000fc80003f66070 */
[----:B------:R-:W-:-:S04]  /*35c0*/  @!P2 SEL R5, R67, 0x63400000, !P3 ;  /* 0x634000004305a807 */ /* 0x000fc80005800000 */
[----:B------:R-:W-:Y:S01]  /*35d0*/  @!P2 LOP3.LUT R5, R5, 0x80000000, R11, 0xf8, !PT ;  /* 0x800000000505a812 */ /* 0x000fe200078ef80b */
[----:B0-----:R-:W-:-:S08]  /*35e0*/  DFMA R14, R12, -R8, 1 ;  /* 0x3ff000000c0e742b */ /* 0x001fd00000000808 */
[----:B------:R-:W-:-:S08]  /*35f0*/  DFMA R14, R14, R14, R14 ;  /* 0x0000000e0e0e722b */ /* 0x000fd0000000000e */
[----:B------:R-:W-:Y:S01]  /*3600*/  DFMA R62, R12, R14, R12 ;  /* 0x0000000e0c3e722b */ /* 0x000fe2000000000c */
[----:B------:R-:W-:Y:S01]  /*3610*/  SEL R13, R67, 0x63400000, !P1 ;  /* 0x63400000430d7807 */ /* 0x000fe20004800000 */
[----:B------:R-:W-:Y:S01]  /*3620*/  IMAD.MOV.U32 R12, RZ, RZ, R10 ;  /* 0x000000ffff0c7224 */ /* 0x000fe200078e000a */
[----:B------:R-:W-:Y:S01]  /*3630*/  @!P2 LOP3.LUT R15, R5, 0x100000, RZ, 0xfc, !PT ;  /* 0x00100000050fa812 */ /* 0x000fe200078efcff */
[----:B------:R-:W-:Y:S01]  /*3640*/  @!P2 IMAD.MOV.U32 R14, RZ, RZ, RZ ;  /* 0x000000ffff0ea224 */ /* 0x000fe200078e00ff */
[----:B------:R-:W-:Y:S01]  /*3650*/  LOP3.LUT R13, R13, 0x800fffff, R11, 0xf8, !PT ;  /* 0x800fffff0d0d7812 */ /* 0x000fe200078ef80b */
[----:B------:R-:W-:Y:S02]  /*3660*/  IMAD.MOV.U32 R5, RZ, RZ, R68 ;  /* 0x000000ffff057224 */ /* 0x000fe400078e0044 */
[----:B------:R-:W-:Y:S01]  /*3670*/  DFMA R64, R62, -R8, 1 ;  /* 0x3ff000003e40742b */ /* 0x000fe20000000808 */
[----:B------:R-:W-:Y:S02]  /*3680*/  @!P0 LOP3.LUT R5, R9, 0x7ff00000, RZ, 0xc0, !PT ;  /* 0x7ff0000009058812 */ /* 0x000fe400078ec0ff */
[----:B------:R-:W-:-:S03]  /*3690*/  @!P2 DFMA R12, R12, 2, -R14 ;  /* 0x400000000c0ca82b */ /* 0x000fc6000000080e */
[----:B------:R-:W-:Y:S02]  /*36a0*/  VIADD R70, R5, 0xffffffff ;  /* 0xffffffff05467836 */ /* 0x000fe40000000000 */
[----:B------:R-:W-:-:S05]  /*36b0*/  DFMA R64, R62, R64, R62 ;  /* 0x000000403e40722b */ /* 0x000fca000000003e */
[----:B------:R-:W-:-:S03]  /*36c0*/  @!P2 LOP3.LUT R66, R13, 0x7ff00000, RZ, 0xc0, !PT ;  /* 0x7ff000000d42a812 */ /* 0x000fc600078ec0ff */
[----:B------:R-:W-:Y:S02]  /*36d0*/  DMUL R14, R64, R12 ;  /* 0x0000000c400e7228 */ /* 0x000fe40000000000 */
[----:B------:R-:W-:-:S05]  /*36e0*/  VIADD R68, R66, 0xffffffff ;  /* 0xffffffff42447836 */ /* 0x000fca0000000000 */
[----:B------:R-:W-:Y:S01]  /*36f0*/  ISETP.GT.U32.AND P0, PT, R68, 0x7feffffe, PT ;  /* 0x7feffffe4400780c */ /* 0x000fe20003f04070 */
[----:B------:R-:W-:-:S03]  /*3700*/  DFMA R62, R14, -R8, R12 ;  /* 0x800000080e3e722b */ /* 0x000fc6000000000c */
[----:B------:R-:W-:-:S05]  /*3710*/  ISETP.GT.U32.OR P0, PT, R70, 0x7feffffe, P0 ;  /* 0x7feffffe4600780c */ /* 0x000fca0000704470 */
[----:B------:R-:W-:-:S08]  /*3720*/  DFMA R14, R64, R62, R14 ;  /* 0x0000003e400e722b */ /* 0x000fd0000000000e */
[----:B------:R-:W-:Y:S05]  /*3730*/  @P0 BRA `(.L_x_18) ;  /* 0x00000000006c0947 */ /* 0x000fea0003800000 */
[----:B------:R-:W-:-:S04]  /*3740*/  LOP3.LUT R10, R7, 0x7ff00000, RZ, 0xc0, !PT ;  /* 0x7ff00000070a7812 */ /* 0x000fc800078ec0ff */
[CC--:B------:R-:W-:Y:S02]  /*3750*/  VIADDMNMX R5, R69.reuse, -R10.reuse, 0xb9600000, !PT ;  /* 0xb960000045057446 */ /* 0x0c0fe4000780090a */
[----:B------:R-:W-:Y:S01]  /*3760*/  ISETP.GE.U32.AND P0, PT, R69, R10, PT ;  /* 0x0000000a4500720c */ /* 0x000fe20003f06070 */
[----:B------:R-:W-:Y:S01]  /*3770*/  IMAD.MOV.U32 R10, RZ, RZ, RZ ;  /* 0x000000ffff0a7224 */ /* 0x000fe200078e00ff */
[----:B------:R-:W-:Y:S02]  /*3780*/  VIMNMX R5, PT, PT, R5, 0x46a00000, PT ;  /* 0x46a0000005057848 */ /* 0x000fe40003fe0100 */
[----:B------:R-:W-:-:S05]  /*3790*/  SEL R64, R67, 0x63400000, !P0 ;  /* 0x6340000043407807 */ /* 0x000fca0004000000 */
[----:B------:R-:W-:-:S04]  /*37a0*/  IMAD.IADD R64, R5, 0x1, -R64 ;  /* 0x0000000105407824 */ /* 0x000fc800078e0a40 */
[----:B------:R-:W-:-:S06]  /*37b0*/  VIADD R11, R64, 0x7fe00000 ;  /* 0x7fe00000400b7836 */ /* 0x000fcc0000000000 */
[----:B------:R-:W-:-:S10]  /*37c0*/  DMUL R62, R14, R10 ;  /* 0x0000000a0e3e7228 */ /* 0x000fd40000000000 */
[----:B------:R-:W-:-:S13]  /*37d0*/  FSETP.GTU.AND P0, PT, |R63|, 1.469367938527859385e-39, PT ;  /* 0x001000003f00780b */ /* 0x000fda0003f0c200 */
[----:B------:R-:W-:Y:S05]  /*37e0*/  @P0 BRA `(.L_x_19) ;  /* 0x0000000000940947 */ /* 0x000fea0003800000 */
[----:B------:R-:W-:Y:S01]  /*37f0*/  DFMA R8, R14, -R8, R12 ;  /* 0x800000080e08722b */ /* 0x000fe2000000000c */
[----:B------:R-:W-:-:S09]  /*3800*/  IMAD.MOV.U32 R10, RZ, RZ, RZ ;  /* 0x000000ffff0a7224 */ /* 0x000fd200078e00ff */
[C---:B------:R-:W-:Y:S02]  /*3810*/  FSETP.NEU.AND P0, PT, R9.reuse, RZ, PT ;  /* 0x000000ff0900720b */ /* 0x040fe40003f0d000 */
[----:B------:R-:W-:-:S04]  /*3820*/  LOP3.LUT R5, R9, 0x80000000, R7, 0x48, !PT ;  /* 0x8000000009057812 */ /* 0x000fc800078e4807 */
[----:B------:R-:W-:-:S07]  /*3830*/  LOP3.LUT R11, R5, R11, RZ, 0xfc, !PT ;  /* 0x0000000b050b7212 */ /* 0x000fce00078efcff */
[----:B------:R-:W-:Y:S05]  /*3840*/  @!P0 BRA `(.L_x_19) ;  /* 0x00000000007c8947 */ /* 0x000fea0003800000 */
[----:B------:R-:W-:Y:S01]  /*3850*/  IMAD.MOV R7, RZ, RZ, -R64 ;  /* 0x000000ffff077224 */ /* 0x000fe200078e0a40 */
[----:B------:R-:W-:Y:S01]  /*3860*/  DMUL.RP R10, R14, R10 ;  /* 0x0000000a0e0a7228 */ /* 0x000fe20000008000 */
[----:B------:R-:W-:-:S06]  /*3870*/  IMAD.MOV.U32 R6, RZ, RZ, RZ ;  /* 0x000000ffff067224 */ /* 0x000fcc00078e00ff */
[----:B------:R-:W-:-:S03]  /*3880*/  DFMA R6, R62, -R6, R14 ;  /* 0x800000063e06722b */ /* 0x000fc6000000000e */
[----:B------:R-:W-:-:S03]  /*3890*/  LOP3.LUT R5, R11, R5, RZ, 0x3c, !PT ;  /* 0x000000050b057212 */ /* 0x000fc600078e3cff */
[----:B------:R-:W-:-:S04]  /*38a0*/  IADD3 R6, PT, PT, -R64, -0x43300000, RZ ;  /* 0xbcd0000040067810 */ /* 0x000fc80007ffe1ff */
[----:B------:R-:W-:-:S04]  /*38b0*/  FSETP.NEU.AND P0, PT, |R7|, R6, PT ;  /* 0x000000060700720b */ /* 0x000fc80003f0d200 */
[----:B------:R-:W-:Y:S02]  /*38c0*/  FSEL R62, R10, R62, !P0 ;  /* 0x0000003e0a3e7208 */ /* 0x000fe40004000000 */
[----:B------:R-:W-:Y:S01]  /*38d0*/  FSEL R63, R5, R63, !P0 ;  /* 0x0000003f053f7208 */ /* 0x000fe20004000000 */
[----:B------:R-:W-:Y:S06]  /*38e0*/  BRA `(.L_x_19) ;  /* 0x0000000000547947 */ /* 0x000fec0003800000 */
.L_x_18:
[----:B------:R-:W-:-:S14]  /*38f0*/  DSETP.NAN.AND P0, PT, R10, R10, PT ;  /* 0x0000000a0a00722a */ /* 0x000fdc0003f08000 */
[----:B------:R-:W-:Y:S05]  /*3900*/  @P0 BRA `(.L_x_20) ;  /* 0x0000000000440947 */ /* 0x000fea0003800000 */
[----:B------:R-:W-:-:S14]  /*3910*/  DSETP.NAN.AND P0, PT, R6, R6, PT ;  /* 0x000000060600722a */ /* 0x000fdc0003f08000 */
[----:B------:R-:W-:Y:S05]  /*3920*/  @P0 BRA `(.L_x_21) ;  /* 0x0000000000300947 */ /* 0x000fea0003800000 */
[----:B------:R-:W-:Y:S01]  /*3930*/  ISETP.NE.AND P0, PT, R66, R5, PT ;  /* 0x000000054200720c */ /* 0x000fe20003f05270 */
[----:B------:R-:W-:Y:S02]  /*3940*/  IMAD.MOV.U32 R62, RZ, RZ, 0x0 ;  /* 0x00000000ff3e7424 */ /* 0x000fe400078e00ff */
[----:B------:R-:W-:-:S10]  /*3950*/  IMAD.MOV.U32 R63, RZ, RZ, -0x80000 ;  /* 0xfff80000ff3f7424 */ /* 0x000fd400078e00ff */
[----:B------:R-:W-:Y:S05]  /*3960*/  @!P0 BRA `(.L_x_19) ;  /* 0x0000000000348947 */ /* 0x000fea0003800000 */
[----:B------:R-:W-:Y:S02]  /*3970*/  ISETP.NE.AND P0, PT, R66, 0x7ff00000, PT ;  /* 0x7ff000004200780c */ /* 0x000fe40003f05270 */
[----:B------:R-:W-:Y:S02]  /*3980*/  LOP3.LUT R63, R11, 0x80000000, R7, 0x48, !PT ;  /* 0x800000000b3f7812 */ /* 0x000fe400078e4807 */
[----:B------:R-:W-:-:S13]  /*3990*/  ISETP.EQ.OR P0, PT, R5, RZ, !P0 ;  /* 0x000000ff0500720c */ /* 0x000fda0004702670 */
[----:B------:R-:W-:Y:S01]  /*39a0*/  @P0 LOP3.LUT R5, R63, 0x7ff00000, RZ, 0xfc, !PT ;  /* 0x7ff000003f050812 */ /* 0x000fe200078efcff */
[----:B------:R-:W-:Y:S02]  /*39b0*/  @!P0 IMAD.MOV.U32 R62, RZ, RZ, RZ ;  /* 0x000000ffff3e8224 */ /* 0x000fe400078e00ff */
[----:B------:R-:W-:Y:S02]  /*39c0*/  @P0 IMAD.MOV.U32 R62, RZ, RZ, RZ ;  /* 0x000000ffff3e0224 */ /* 0x000fe400078e00ff */
[----:B------:R-:W-:Y:S01]  /*39d0*/  @P0 IMAD.MOV.U32 R63, RZ, RZ, R5 ;  /* 0x000000ffff3f0224 */ /* 0x000fe200078e0005 */
[----:B------:R-:W-:Y:S06]  /*39e0*/  BRA `(.L_x_19) ;  /* 0x0000000000147947 */ /* 0x000fec0003800000 */
.L_x_21:
[----:B------:R-:W-:Y:S01]  /*39f0*/  LOP3.LUT R63, R7, 0x80000, RZ, 0xfc, !PT ;  /* 0x00080000073f7812 */ /* 0x000fe200078efcff */
[----:B------:R-:W-:Y:S01]  /*3a00*/  IMAD.MOV.U32 R62, RZ, RZ, R6 ;  /* 0x000000ffff3e7224 */ /* 0x000fe200078e0006 */
[----:B------:R-:W-:Y:S06]  /*3a10*/  BRA `(.L_x_19) ;  /* 0x0000000000087947 */ /* 0x000fec0003800000 */
.L_x_20:
[----:B------:R-:W-:Y:S01]  /*3a20*/  LOP3.LUT R63, R11, 0x80000, RZ, 0xfc, !PT ;  /* 0x000800000b3f7812 */ /* 0x000fe200078efcff */
[----:B------:R-:W-:-:S07]  /*3a30*/  IMAD.MOV.U32 R62, RZ, RZ, R10 ;  /* 0x000000ffff3e7224 */ /* 0x000fce00078e000a */
.L_x_19:
[----:B------:R-:W-:Y:S05]  /*3a40*/  BSYNC.RECONVERGENT B1 ;  /* 0x0000000000017941 */ /* 0x000fea0003800200 */
.L_x_17:
[----:B------:R-:W-:-:S04]  /*3a50*/  IMAD.MOV.U32 R5, RZ, RZ, 0x0 ;  /* 0x00000000ff057424 */ /* 0x000fc800078e00ff */
[----:B------:R-:W-:Y:S05]  /*3a60*/  RET.REL.NODEC R4 `(_Z38calculate_multi_dataset_std_dev_kernelPPcPPiS2_S1_iPjS3_Pdi) ;  /* 0xffffffc404647950 */ /* 0x000fea0003c3ffff */
        .weak           $__internal_1_$__cuda_sm20_dsqrt_rn_f64_mediumpath_v1
        .type           $__internal_1_$__cuda_sm20_dsqrt_rn_f64_mediumpath_v1,@function
        .size           $__internal_1_$__cuda_sm20_dsqrt_rn_f64_mediumpath_v1,(.L_x_28 - $__internal_1_$__cuda_sm20_dsqrt_rn_f64_mediumpath_v1)
$__internal_1_$__cuda_sm20_dsqrt_rn_f64_mediumpath_v1:
[----:B------:R-:W-:Y:S01]  /*3a70*/  ISETP.GE.U32.AND P0, PT, R4, -0x3400000, PT ;  /* 0xfcc000000400780c */ /* 0x000fe20003f06070 */
[----:B------:R-:W-:Y:S01]  /*3a80*/  BSSY.RECONVERGENT B1, `(.L_x_22) ;  /* 0x0000028000017945 */ /* 0x000fe20003800200 */
[----:B------:R-:W-:Y:S02]  /*3a90*/  IMAD.MOV.U32 R4, RZ, RZ, R2 ;  /* 0x000000ffff047224 */ /* 0x000fe400078e0002 */
[----:B------:R-:W-:Y:S02]  /*3aa0*/  IMAD.MOV.U32 R5, RZ, RZ, R3 ;  /* 0x000000ffff057224 */ /* 0x000fe400078e0003 */
[----:B------:R-:W-:Y:S02]  /*3ab0*/  IMAD.MOV.U32 R8, RZ, RZ, R10 ;  /* 0x000000ffff087224 */ /* 0x000fe400078e000a */
[----:B------:R-:W-:Y:S02]  /*3ac0*/  IMAD.MOV.U32 R2, RZ, RZ, R14 ;  /* 0x000000ffff027224 */ /* 0x000fe400078e000e */
[----:B------:R-:W-:-:S03]  /*3ad0*/  IMAD.MOV.U32 R3, RZ, RZ, R15 ;  /* 0x000000ffff037224 */ /* 0x000fc600078e000f */
[----:B------:R-:W-:Y:S05]  /*3ae0*/  @!P0 BRA `(.L_x_23) ;  /* 0x0000000000208947 */ /* 0x000fea0003800000 */
[----:B------:R-:W-:-:S10]  /*3af0*/  DFMA.RM R2, R2, R8, R12 ;  /* 0x000000080202722b */ /* 0x000fd4000000400c */
[----:B------:R-:W-:-:S05]  /*3b00*/  IADD3 R6, P0, PT, R2, 0x1, RZ ;  /* 0x0000000102067810 */ /* 0x000fca0007f1e0ff */
[----:B------:R-:W-:-:S06]  /*3b10*/  IMAD.X R7, RZ, RZ, R3, P0 ;  /* 0x000000ffff077224 */ /* 0x000fcc00000e0603 */
[----:B------:R-:W-:-:S08]  /*3b20*/  DFMA.RP R4, -R2, R6, R4 ;  /* 0x000000060204722b */ /* 0x000fd00000008104 */
[----:B------:R-:W-:-:S06]  /*3b30*/  DSETP.GT.AND P0, PT, R4, RZ, PT ;  /* 0x000000ff0400722a */ /* 0x000fcc0003f04000 */
[----:B------:R-:W-:Y:S02]  /*3b40*/  FSEL R2, R6, R2, P0 ;  /* 0x0000000206027208 */ /* 0x000fe40000000000 */
[----:B------:R-:W-:Y:S01]  /*3b50*/  FSEL R3, R7, R3, P0 ;  /* 0x0000000307037208 */ /* 0x000fe20000000000 */
[----:B------:R-:W-:Y:S06]  /*3b60*/  BRA `(.L_x_24) ;  /* 0x0000000000647947 */ /* 0x000fec0003800000 */
.L_x_23:
[----:B------:R-:W-:-:S14]  /*3b70*/  DSETP.NE.AND P0, PT, R4, RZ, PT ;  /* 0x000000ff0400722a */ /* 0x000fdc0003f05000 */
[----:B------:R-:W-:Y:S05]  /*3b80*/  @!P0 BRA `(.L_x_25) ;  /* 0x0000000000588947 */ /* 0x000fea0003800000 */
[----:B------:R-:W-:-:S13]  /*3b90*/  ISETP.GE.AND P0, PT, R5, RZ, PT ;  /* 0x000000ff0500720c */ /* 0x000fda0003f06270 */
[----:B------:R-:W-:Y:S02]  /*3ba0*/  @!P0 IMAD.MOV.U32 R2, RZ, RZ, 0x0 ;  /* 0x00000000ff028424 */ /* 0x000fe400078e00ff */
[----:B------:R-:W-:Y:S01]  /*3bb0*/  @!P0 IMAD.MOV.U32 R3, RZ, RZ, -0x80000 ;  /* 0xfff80000ff038424 */ /* 0x000fe200078e00ff */
[----:B------:R-:W-:Y:S06]  /*3bc0*/  @!P0 BRA `(.L_x_24) ;  /* 0x00000000004c8947 */ /* 0x000fec0003800000 */
[----:B------:R-:W-:-:S13]  /*3bd0*/  ISETP.GT.AND P0, PT, R5, 0x7fefffff, PT ;  /* 0x7fefffff0500780c */ /* 0x000fda0003f04270 */
[----:B------:R-:W-:Y:S05]  /*3be0*/  @P0 BRA `(.L_x_25) ;  /* 0x0000000000400947 */ /* 0x000fea0003800000 */
[----:B------:R-:W-:Y:S01]  /*3bf0*/  DMUL R2, R4, 8.11296384146066816958e+31 ;  /* 0x4690000004027828 */ /* 0x000fe20000000000 */
[----:B------:R-:W-:Y:S02]  /*3c00*/  IMAD.MOV.U32 R8, RZ, RZ, 0x0 ;  /* 0x00000000ff087424 */ /* 0x000fe400078e00ff */
[----:B------:R-:W-:Y:S02]  /*3c10*/  IMAD.MOV.U32 R4, RZ, RZ, RZ ;  /* 0x000000ffff047224 */ /* 0x000fe400078e00ff */
[----:B------:R-:W-:Y:S01]  /*3c20*/  IMAD.MOV.U32 R9, RZ, RZ, 0x3fd80000 ;  /* 0x3fd80000ff097424 */ /* 0x000fe200078e00ff */
[----:B------:R-:W0:Y:S03]  /*3c30*/  MUFU.RSQ64H R5, R3 ;  /* 0x0000000300057308 */ /* 0x000e260000001c00 */
[----:B0-----:R-:W-:-:S08]  /*3c40*/  DMUL R6, R4, R4 ;  /* 0x0000000404067228 */ /* 0x001fd00000000000 */
[----:B------:R-:W-:-:S08]  /*3c50*/  DFMA R6, R2, -R6, 1 ;  /* 0x3ff000000206742b */ /* 0x000fd00000000806 */
[----:B------:R-:W-:Y:S02]  /*3c60*/  DFMA R8, R6, R8, 0.5 ;  /* 0x3fe000000608742b */ /* 0x000fe40000000008 */
[----:B------:R-:W-:-:S08]  /*3c70*/  DMUL R6, R4, R6 ;  /* 0x0000000604067228 */ /* 0x000fd00000000000 */
[----:B------:R-:W-:-:S08]  /*3c80*/  DFMA R6, R8, R6, R4 ;  /* 0x000000060806722b */ /* 0x000fd00000000004 */
[----:B------:R-:W-:Y:S02]  /*3c90*/  DMUL R4, R2, R6 ;  /* 0x0000000602047228 */ /* 0x000fe40000000000 */
[----:B------:R-:W-:-:S06]  /*3ca0*/  VIADD R7, R7, 0xfff00000 ;  /* 0xfff0000007077836 */ /* 0x000fcc0000000000 */
[----:B------:R-:W-:-:S08]  /*3cb0*/  DFMA R8, R4, -R4, R2 ;  /* 0x800000040408722b */ /* 0x000fd00000000002 */
[----:B------:R-:W-:-:S10]  /*3cc0*/  DFMA R2, R6, R8, R4 ;  /* 0x000000080602722b */ /* 0x000fd40000000004 */
[----:B------:R-:W-:Y:S01]  /*3cd0*/  VIADD R3, R3, 0xfcb00000 ;  /* 0xfcb0000003037836 */ /* 0x000fe20000000000 */
[----:B------:R-:W-:Y:S06]  /*3ce0*/  BRA `(.L_x_24) ;  /* 0x0000000000047947 */ /* 0x000fec0003800000 */
.L_x_25:
[----:B------:R-:W-:-:S11]  /*3cf0*/  DADD R2, R4, R4 ;  /* 0x0000000004027229 */ /* 0x000fd60000000004 */
.L_x_24:
[----:B------:R-:W-:Y:S05]  /*3d00*/  BSYNC.RECONVERGENT B1 ;  /* 0x0000000000017941 */ /* 0x000fea0003800200 */
.L_x_22:
[----:B------:R-:W-:Y:S02]  /*3d10*/  IMAD.MOV.U32 R6, RZ, RZ, R2 ;  /* 0x000000ffff067224 */ /* 0x000fe400078e0002 */
[----:B------:R-:W-:Y:S02]  /*3d20*/  IMAD.MOV.U32 R7, RZ, RZ, R3 ;  /* 0x000000ffff077224 */ /* 0x000fe400078e0003 */
[----:B------:R-:W-:Y:S02]  /*3d30*/  IMAD.MOV.U32 R2, RZ, RZ, R16 ;  /* 0x000000ffff027224 */ /* 0x000fe400078e0010 */
[----:B------:R-:W-:-:S04]  /*3d40*/  IMAD.MOV.U32 R3, RZ, RZ, 0x0 ;  /* 0x00000000ff037424 */ /* 0x000fc800078e00ff */
[----:B------:R-:W-:Y:S05]  /*3d50*/  RET.REL.NODEC R2 `(_Z38calculate_multi_dataset_std_dev_kernelPPcPPiS2_S1_iPjS3_Pdi) ;  /* 0xffffffc002a87950 */ /* 0x000fea0003c3ffff */
.L_x_26:
        /* <DEDUP_REMOVED lines=10> */
.L_x_28:


//--------------------- .nv.global.init           --------------------------
	.section	.nv.global.init,"aw",@progbits
	.align	4
.nv.global.init:
	.type		mrg32k3aM1SubSeq,@object
	.size		mrg32k3aM1SubSeq,(mrg32k3aM2SubSeq - mrg32k3aM1SubSeq)
mrg32k3aM1SubSeq:
        /*0000*/ 	.byte	0x0b, 0xcc, 0xee, 0x04, 0x73, 0x29, 0x8b, 0x6f, 0xf6, 0x53, 0x03, 0xf6, 0x23, 0xf6, 0xea, 0xda
        /* <DEDUP_REMOVED lines=125> */
	.type		mrg32k3aM2SubSeq,@object
	.size		mrg32k3aM2SubSeq,(mrg32k3aM1 - mrg32k3aM2SubSeq)
mrg32k3aM2SubSeq:
        /* <DEDUP_REMOVED lines=126> */
	.type		mrg32k3aM1,@object
	.size		mrg32k3aM1,(mrg32k3aM1Seq - mrg32k3aM1)
mrg32k3aM1:
        /* <DEDUP_REMOVED lines=144> */
	.type		mrg32k3aM1Seq,@object
	.size		mrg32k3aM1Seq,(mrg32k3aM2 - mrg32k3aM1Seq)
mrg32k3aM1Seq:
        /* <DEDUP_REMOVED lines=144> */
	.type		mrg32k3aM2,@object
	.size		mrg32k3aM2,(mrg32k3aM2Seq - mrg32k3aM2)
mrg32k3aM2:
        /* <DEDUP_REMOVED lines=144> */
	.type		mrg32k3aM2Seq,@object
	.size		mrg32k3aM2Seq,(precalc_xorwow_matrix - mrg32k3aM2Seq)
mrg32k3aM2Seq:
        /* <DEDUP_REMOVED lines=144> */
	.type		precalc_xorwow_matrix,@object
	.size		precalc_xorwow_matrix,(precalc_xorwow_offset_matrix - precalc_xorwow_matrix)
precalc_xorwow_matrix:
        /* <DEDUP_REMOVED lines=6400> */
	.type		precalc_xorwow_offset_matrix,@object
	.size		precalc_xorwow_offset_matrix,(.L_1 - precalc_xorwow_offset_matrix)
precalc_xorwow_offset_matrix:
        /* <DEDUP_REMOVED lines=6400> */
.L_1:


//--------------------- .nv.shared.reserved.0     --------------------------
	.section	.nv.shared.reserved.0,"aw",@nobits
	.weak		__nv_reservedSMEM_offset_0_alias
	.size		__nv_reservedSMEM_offset_0_alias, 0, 64
	.other		__nv_reservedSMEM_offset_0_alias,@"STO_CUDA_RESERVED_SHARED STV_DEFAULT"
__nv_reservedSMEM_offset_0_alias:
	.zero		0
	.zero		64


//--------------------- .nv.constant0._Z21generate_seeds_kernelPjS_iy --------------------------
	.section	.nv.constant0._Z21generate_seeds_kernelPjS_iy,"a",@progbits
	.sectionflags	@""
	.align	4
.nv.constant0._Z21generate_seeds_kernelPjS_iy:
	.zero		928


//--------------------- .nv.constant0._Z38calculate_multi_dataset_std_dev_kernelPPcPPiS2_S1_iPjS3_Pdi --------------------------
	.section	.nv.constant0._Z38calculate_multi_dataset_std_dev_kernelPPcPPiS2_S1_iPjS3_Pdi,"a",@progbits
	.sectionflags	@""
	.align	4
.nv.constant0._Z38calculate_multi_dataset_std_dev_kernelPPcPPiS2_S1_iPjS3_Pdi:
	.zero		964


//--------------------- SYMBOLS --------------------------

	.type		.nv.reservedSmem.offset0,@object
	.size		.nv.reservedSmem.offset0,0x4
